//
// Generated by NVIDIA NVVM Compiler
//
// Compiler Build ID: CL-36424714
// Cuda compilation tools, release 13.0, V13.0.88
// Based on NVVM 20.0.0
//

.version 9.0
.target sm_100
.address_size 64

	// .globl	_Z7fun_gpuPfS_if

.visible .entry _Z7fun_gpuPfS_if(
	.param .u64 .ptr .align 1 _Z7fun_gpuPfS_if_param_0,
	.param .u64 .ptr .align 1 _Z7fun_gpuPfS_if_param_1,
	.param .u32 _Z7fun_gpuPfS_if_param_2,
	.param .f32 _Z7fun_gpuPfS_if_param_3
)
{
	.reg .pred 	%p<42>;
	.reg .b16 	%rs<234>;
	.reg .b32 	%r<146>;
	.reg .b32 	%f<323>;
	.reg .b64 	%rd<9>;

	ld.param.u64 	%rd2, [_Z7fun_gpuPfS_if_param_0];
	ld.param.u64 	%rd1, [_Z7fun_gpuPfS_if_param_1];
	ld.param.u32 	%r19, [_Z7fun_gpuPfS_if_param_2];
	ld.param.f32 	%f41, [_Z7fun_gpuPfS_if_param_3];
	cvta.to.global.u64 	%rd3, %rd2;
	mov.u32 	%r20, %ntid.x;
	mov.u32 	%r21, %ctaid.x;
	mov.u32 	%r22, %tid.x;
	mad.lo.s32 	%r1, %r20, %r21, %r22;
	mul.wide.s32 	%rd4, %r1, 4;
	add.s64 	%rd5, %rd3, %rd4;
	ld.global.f32 	%f42, [%rd5];
	ld.global.f32 	%f43, [%rd5+4];
	// begin inline asm
	{ cvt.rn.f16x2.f32 %r18, %f43, %f42; }

	// end inline asm
	add.s32 	%r23, %r19, -1;
	setp.ge.s32 	%p1, %r1, %r23;
	@%p1 bra 	$L__BB0_32;
	mov.f32 	%f44, 0f3F800000;
	// begin inline asm
	{.reg .f16 low;
  cvt.rn.f16.f32 low, %f44;
  mov.b32 %r24, {low,low};}

	// end inline asm
	mov.f32 	%f45, 0f40000000;
	// begin inline asm
	{.reg .f16 low;
  cvt.rn.f16.f32 low, %f45;
  mov.b32 %r25, {low,low};}

	// end inline asm
	// begin inline asm
	{mul.f16x2 %r26,%r25,%r24;
}
	// end inline asm
	// begin inline asm
	{mul.f16x2 %r29,%r26,%r18;
}
	// end inline asm
	mov.b32 	{%rs41, %rs42}, %r29;
	// begin inline asm
	{  cvt.f32.f16 %f46, %rs41;}

	// end inline asm
	fma.rn.f32 	%f55, %f46, 0f3F22F983, 0f4B400000;
	mov.b32 	%r38, %f55;
	mov.f32 	%f56, 0f4B400000;
	sub.rn.f32 	%f57, %f55, %f56;
	fma.rn.f32 	%f58, %f57, 0fBFC90FDA, %f46;
	fma.rn.f32 	%f59, %f57, 0fB3A22168, %f58;
	mul.f32 	%f60, %f59, %f59;
	and.b32  	%r39, %r38, 1;
	setp.eq.b32 	%p2, %r39, 1;
	selp.f32 	%f61, 0f37CCF5CE, 0fB94CA1F9, %p2;
	selp.f32 	%f62, 0fBAB6061A, 0f3C08839E, %p2;
	selp.f32 	%f63, 0f3D2AAAA5, 0fBE2AAAA3, %p2;
	selp.f32 	%f64, 0fBF000000, 0f00000000, %p2;
	selp.f32 	%f65, %f60, %f59, %p2;
	selp.f32 	%f66, 0f3F800000, %f59, %p2;
	fma.rn.f32 	%f67, %f61, %f60, %f62;
	fma.rn.f32 	%f68, %f67, %f60, %f63;
	fma.rn.f32 	%f69, %f68, %f60, %f64;
	fma.rn.f32 	%f70, %f69, %f65, %f66;
	and.b32  	%r40, %r38, 2;
	setp.eq.s32 	%p3, %r40, 0;
	neg.f32 	%f71, %f70;
	selp.f32 	%f48, %f70, %f71, %p3;
	// begin inline asm
	{  cvt.f32.f16 %f47, %rs42;}

	// end inline asm
	fma.rn.f32 	%f72, %f47, 0f3F22F983, 0f4B400000;
	mov.b32 	%r41, %f72;
	sub.rn.f32 	%f73, %f72, %f56;
	fma.rn.f32 	%f74, %f73, 0fBFC90FDA, %f47;
	fma.rn.f32 	%f75, %f73, 0fB3A22168, %f74;
	mul.f32 	%f76, %f75, %f75;
	and.b32  	%r42, %r41, 1;
	setp.eq.b32 	%p4, %r42, 1;
	selp.f32 	%f77, 0f37CCF5CE, 0fB94CA1F9, %p4;
	selp.f32 	%f78, 0fBAB6061A, 0f3C08839E, %p4;
	selp.f32 	%f79, 0f3D2AAAA5, 0fBE2AAAA3, %p4;
	selp.f32 	%f80, 0fBF000000, 0f00000000, %p4;
	selp.f32 	%f81, %f76, %f75, %p4;
	selp.f32 	%f82, 0f3F800000, %f75, %p4;
	fma.rn.f32 	%f83, %f77, %f76, %f78;
	fma.rn.f32 	%f84, %f83, %f76, %f79;
	fma.rn.f32 	%f85, %f84, %f76, %f80;
	fma.rn.f32 	%f86, %f85, %f81, %f82;
	and.b32  	%r43, %r41, 2;
	setp.eq.s32 	%p5, %r43, 0;
	neg.f32 	%f87, %f86;
	selp.f32 	%f49, %f86, %f87, %p5;
	// begin inline asm
	{ cvt.rn.f16x2.f32 %r33, %f49, %f48; }

	// end inline asm
	// begin inline asm
	{
	  .reg.b32 i,r,t;             
	  mov.b32 r, %r33;              
	  mov.b32 i, %r29;              
	  and.b32 t, r, 0x80008000U;   
	  abs.f16x2 r, r;   
	  abs.f16x2 i, i;   
	{.reg.b32 spc, ulp, p;
  mov.b32 spc,0X32B332B3U;
  mov.b32 ulp,0x08000800U;
  set.eq.f16x2.f16x2 p,i, spc;
  fma.rn.f16x2 r,p,ulp,r;
}
{.reg.b32 spc, ulp, p;
  mov.b32 spc,0X5CB05CB0U;
  mov.b32 ulp,0x90009000U;
  set.eq.f16x2.f16x2 p,i, spc;
  fma.rn.f16x2 r,p,ulp,r;
}
  or.b32  r, r, t;            
	  mov.b32 %r33, r;              
}

	// end inline asm
	// begin inline asm
	{.reg .f16 low,high;
 mov.b32 {low,high}, %r33;
 mov.b16 %rs43, low;}
	// end inline asm
	// begin inline asm
	{.reg .f16 low,high;
 mov.b32 {low,high}, %r26;
 mov.b16 %rs44, low;}
	// end inline asm
	// begin inline asm
	{  cvt.f32.f16 %f50, %rs43;}

	// end inline asm
	// begin inline asm
	{  cvt.f32.f16 %f51, %rs44;}

	// end inline asm
	// begin inline asm
	{rcp.approx.ftz.f32 %f52, %f51;
}
	// end inline asm
	mul.f32 	%f54, %f50, %f52;
	// begin inline asm
	{  cvt.rn.f16.f32 %rs224, %f54;}

	// end inline asm
	// begin inline asm
	{abs.f16 %rs48,%rs224;
}
	// end inline asm
	mov.b16 	%rs52, 143;
	// begin inline asm
	{ .reg .pred __$temp3;
  setp.lt.f16  __$temp3, %rs48, %rs52;
  selp.u16 %rs50, 1, 0, __$temp3;}
	// end inline asm
	setp.eq.s16 	%p6, %rs50, 0;
	@%p6 bra 	$L__BB0_4;
	mov.f32 	%f88, 0f00000000;
	// begin inline asm
	{  cvt.rn.f16.f32 %rs53, %f88;}

	// end inline asm
	// begin inline asm
	{ .reg .pred __$temp3;
  setp.lt.f16  __$temp3, %rs53, %rs48;
  selp.u16 %rs54, 1, 0, __$temp3;}
	// end inline asm
	setp.eq.s16 	%p7, %rs54, 0;
	@%p7 bra 	$L__BB0_4;
	neg.f32 	%f90, %f51;
	fma.rn.f32 	%f91, %f90, %f54, %f50;
	fma.rn.f32 	%f89, %f52, %f91, %f54;
	// begin inline asm
	{  cvt.rn.f16.f32 %rs224, %f89;}

	// end inline asm
$L__BB0_4:
	// begin inline asm
	{.reg .f16 low,high;
 mov.b32 {low,high}, %r33;
 mov.b16 %rs58, high;}
	// end inline asm
	// begin inline asm
	{.reg .f16 low,high;
 mov.b32 {low,high}, %r26;
 mov.b16 %rs59, high;}
	// end inline asm
	// begin inline asm
	{  cvt.f32.f16 %f92, %rs58;}

	// end inline asm
	// begin inline asm
	{  cvt.f32.f16 %f93, %rs59;}

	// end inline asm
	// begin inline asm
	{rcp.approx.ftz.f32 %f94, %f93;
}
	// end inline asm
	mul.f32 	%f96, %f92, %f94;
	// begin inline asm
	{  cvt.rn.f16.f32 %rs225, %f96;}

	// end inline asm
	// begin inline asm
	{abs.f16 %rs63,%rs225;
}
	// end inline asm
	mov.b16 	%rs67, 143;
	// begin inline asm
	{ .reg .pred __$temp3;
  setp.lt.f16  __$temp3, %rs63, %rs67;
  selp.u16 %rs65, 1, 0, __$temp3;}
	// end inline asm
	setp.eq.s16 	%p8, %rs65, 0;
	@%p8 bra 	$L__BB0_7;
	mov.f32 	%f97, 0f00000000;
	// begin inline asm
	{  cvt.rn.f16.f32 %rs68, %f97;}

	// end inline asm
	// begin inline asm
	{ .reg .pred __$temp3;
  setp.lt.f16  __$temp3, %rs68, %rs63;
  selp.u16 %rs69, 1, 0, __$temp3;}
	// end inline asm
	setp.eq.s16 	%p9, %rs69, 0;
	@%p9 bra 	$L__BB0_7;
	neg.f32 	%f99, %f93;
	fma.rn.f32 	%f100, %f99, %f96, %f92;
	fma.rn.f32 	%f98, %f94, %f100, %f96;
	// begin inline asm
	{  cvt.rn.f16.f32 %rs225, %f98;}

	// end inline asm
$L__BB0_7:
	// begin inline asm
	{  mov.b32 %r46, {%rs224,%rs225};}

	// end inline asm
	// begin inline asm
	{add.f16x2 %r47,%r18,%r46;
}
	// end inline asm
	// begin inline asm
	{mul.f16x2 %r50,%r25,%r26;
}
	// end inline asm
	// begin inline asm
	{mul.f16x2 %r53,%r50,%r18;
}
	// end inline asm
	mov.b32 	{%rs75, %rs76}, %r53;
	// begin inline asm
	{  cvt.f32.f16 %f101, %rs75;}

	// end inline asm
	fma.rn.f32 	%f110, %f101, 0f3F22F983, 0f4B400000;
	mov.b32 	%r62, %f110;
	mov.f32 	%f111, 0f4B400000;
	sub.rn.f32 	%f112, %f110, %f111;
	fma.rn.f32 	%f113, %f112, 0fBFC90FDA, %f101;
	fma.rn.f32 	%f114, %f112, 0fB3A22168, %f113;
	mul.f32 	%f115, %f114, %f114;
	and.b32  	%r63, %r62, 1;
	setp.eq.b32 	%p10, %r63, 1;
	selp.f32 	%f116, 0f37CCF5CE, 0fB94CA1F9, %p10;
	selp.f32 	%f117, 0fBAB6061A, 0f3C08839E, %p10;
	selp.f32 	%f118, 0f3D2AAAA5, 0fBE2AAAA3, %p10;
	selp.f32 	%f119, 0fBF000000, 0f00000000, %p10;
	selp.f32 	%f120, %f115, %f114, %p10;
	selp.f32 	%f121, 0f3F800000, %f114, %p10;
	fma.rn.f32 	%f122, %f116, %f115, %f117;
	fma.rn.f32 	%f123, %f122, %f115, %f118;
	fma.rn.f32 	%f124, %f123, %f115, %f119;
	fma.rn.f32 	%f125, %f124, %f120, %f121;
	and.b32  	%r64, %r62, 2;
	setp.eq.s32 	%p11, %r64, 0;
	neg.f32 	%f126, %f125;
	selp.f32 	%f103, %f125, %f126, %p11;
	// begin inline asm
	{  cvt.f32.f16 %f102, %rs76;}

	// end inline asm
	fma.rn.f32 	%f127, %f102, 0f3F22F983, 0f4B400000;
	mov.b32 	%r65, %f127;
	sub.rn.f32 	%f128, %f127, %f111;
	fma.rn.f32 	%f129, %f128, 0fBFC90FDA, %f102;
	fma.rn.f32 	%f130, %f128, 0fB3A22168, %f129;
	mul.f32 	%f131, %f130, %f130;
	and.b32  	%r66, %r65, 1;
	setp.eq.b32 	%p12, %r66, 1;
	selp.f32 	%f132, 0f37CCF5CE, 0fB94CA1F9, %p12;
	selp.f32 	%f133, 0fBAB6061A, 0f3C08839E, %p12;
	selp.f32 	%f134, 0f3D2AAAA5, 0fBE2AAAA3, %p12;
	selp.f32 	%f135, 0fBF000000, 0f00000000, %p12;
	selp.f32 	%f136, %f131, %f130, %p12;
	selp.f32 	%f137, 0f3F800000, %f130, %p12;
	fma.rn.f32 	%f138, %f132, %f131, %f133;
	fma.rn.f32 	%f139, %f138, %f131, %f134;
	fma.rn.f32 	%f140, %f139, %f131, %f135;
	fma.rn.f32 	%f141, %f140, %f136, %f137;
	and.b32  	%r67, %r65, 2;
	setp.eq.s32 	%p13, %r67, 0;
	neg.f32 	%f142, %f141;
	selp.f32 	%f104, %f141, %f142, %p13;
	// begin inline asm
	{ cvt.rn.f16x2.f32 %r57, %f104, %f103; }

	// end inline asm
	// begin inline asm
	{
	  .reg.b32 i,r,t;             
	  mov.b32 r, %r57;              
	  mov.b32 i, %r53;              
	  and.b32 t, r, 0x80008000U;   
	  abs.f16x2 r, r;   
	  abs.f16x2 i, i;   
	{.reg.b32 spc, ulp, p;
  mov.b32 spc,0X32B332B3U;
  mov.b32 ulp,0x08000800U;
  set.eq.f16x2.f16x2 p,i, spc;
  fma.rn.f16x2 r,p,ulp,r;
}
{.reg.b32 spc, ulp, p;
  mov.b32 spc,0X5CB05CB0U;
  mov.b32 ulp,0x90009000U;
  set.eq.f16x2.f16x2 p,i, spc;
  fma.rn.f16x2 r,p,ulp,r;
}
  or.b32  r, r, t;            
	  mov.b32 %r57, r;              
}

	// end inline asm
	// begin inline asm
	{.reg .f16 low,high;
 mov.b32 {low,high}, %r57;
 mov.b16 %rs77, low;}
	// end inline asm
	// begin inline asm
	{.reg .f16 low,high;
 mov.b32 {low,high}, %r50;
 mov.b16 %rs78, low;}
	// end inline asm
	// begin inline asm
	{  cvt.f32.f16 %f105, %rs77;}

	// end inline asm
	// begin inline asm
	{  cvt.f32.f16 %f106, %rs78;}

	// end inline asm
	// begin inline asm
	{rcp.approx.ftz.f32 %f107, %f106;
}
	// end inline asm
	mul.f32 	%f109, %f105, %f107;
	// begin inline asm
	{  cvt.rn.f16.f32 %rs226, %f109;}

	// end inline asm
	// begin inline asm
	{abs.f16 %rs82,%rs226;
}
	// end inline asm
	mov.b16 	%rs86, 143;
	// begin inline asm
	{ .reg .pred __$temp3;
  setp.lt.f16  __$temp3, %rs82, %rs86;
  selp.u16 %rs84, 1, 0, __$temp3;}
	// end inline asm
	setp.eq.s16 	%p14, %rs84, 0;
	@%p14 bra 	$L__BB0_10;
	mov.f32 	%f143, 0f00000000;
	// begin inline asm
	{  cvt.rn.f16.f32 %rs87, %f143;}

	// end inline asm
	// begin inline asm
	{ .reg .pred __$temp3;
  setp.lt.f16  __$temp3, %rs87, %rs82;
  selp.u16 %rs88, 1, 0, __$temp3;}
	// end inline asm
	setp.eq.s16 	%p15, %rs88, 0;
	@%p15 bra 	$L__BB0_10;
	neg.f32 	%f145, %f106;
	fma.rn.f32 	%f146, %f145, %f109, %f105;
	fma.rn.f32 	%f144, %f107, %f146, %f109;
	// begin inline asm
	{  cvt.rn.f16.f32 %rs226, %f144;}

	// end inline asm
$L__BB0_10:
	// begin inline asm
	{.reg .f16 low,high;
 mov.b32 {low,high}, %r57;
 mov.b16 %rs92, high;}
	// end inline asm
	// begin inline asm
	{.reg .f16 low,high;
 mov.b32 {low,high}, %r50;
 mov.b16 %rs93, high;}
	// end inline asm
	// begin inline asm
	{  cvt.f32.f16 %f147, %rs92;}

	// end inline asm
	// begin inline asm
	{  cvt.f32.f16 %f148, %rs93;}

	// end inline asm
	// begin inline asm
	{rcp.approx.ftz.f32 %f149, %f148;
}
	// end inline asm
	mul.f32 	%f151, %f147, %f149;
	// begin inline asm
	{  cvt.rn.f16.f32 %rs227, %f151;}

	// end inline asm
	// begin inline asm
	{abs.f16 %rs97,%rs227;
}
	// end inline asm
	mov.b16 	%rs101, 143;
	// begin inline asm
	{ .reg .pred __$temp3;
  setp.lt.f16  __$temp3, %rs97, %rs101;
  selp.u16 %rs99, 1, 0, __$temp3;}
	// end inline asm
	setp.eq.s16 	%p16, %rs99, 0;
	@%p16 bra 	$L__BB0_13;
	mov.f32 	%f152, 0f00000000;
	// begin inline asm
	{  cvt.rn.f16.f32 %rs102, %f152;}

	// end inline asm
	// begin inline asm
	{ .reg .pred __$temp3;
  setp.lt.f16  __$temp3, %rs102, %rs97;
  selp.u16 %rs103, 1, 0, __$temp3;}
	// end inline asm
	setp.eq.s16 	%p17, %rs103, 0;
	@%p17 bra 	$L__BB0_13;
	neg.f32 	%f154, %f148;
	fma.rn.f32 	%f155, %f154, %f151, %f147;
	fma.rn.f32 	%f153, %f149, %f155, %f151;
	// begin inline asm
	{  cvt.rn.f16.f32 %rs227, %f153;}

	// end inline asm
$L__BB0_13:
	// begin inline asm
	{  mov.b32 %r70, {%rs226,%rs227};}

	// end inline asm
	// begin inline asm
	{add.f16x2 %r71,%r47,%r70;
}
	// end inline asm
	// begin inline asm
	{mul.f16x2 %r74,%r25,%r50;
}
	// end inline asm
	// begin inline asm
	{mul.f16x2 %r77,%r74,%r18;
}
	// end inline asm
	mov.b32 	{%rs109, %rs110}, %r77;
	// begin inline asm
	{  cvt.f32.f16 %f156, %rs109;}

	// end inline asm
	fma.rn.f32 	%f165, %f156, 0f3F22F983, 0f4B400000;
	mov.b32 	%r86, %f165;
	mov.f32 	%f166, 0f4B400000;
	sub.rn.f32 	%f167, %f165, %f166;
	fma.rn.f32 	%f168, %f167, 0fBFC90FDA, %f156;
	fma.rn.f32 	%f169, %f167, 0fB3A22168, %f168;
	mul.f32 	%f170, %f169, %f169;
	and.b32  	%r87, %r86, 1;
	setp.eq.b32 	%p18, %r87, 1;
	selp.f32 	%f171, 0f37CCF5CE, 0fB94CA1F9, %p18;
	selp.f32 	%f172, 0fBAB6061A, 0f3C08839E, %p18;
	selp.f32 	%f173, 0f3D2AAAA5, 0fBE2AAAA3, %p18;
	selp.f32 	%f174, 0fBF000000, 0f00000000, %p18;
	selp.f32 	%f175, %f170, %f169, %p18;
	selp.f32 	%f176, 0f3F800000, %f169, %p18;
	fma.rn.f32 	%f177, %f171, %f170, %f172;
	fma.rn.f32 	%f178, %f177, %f170, %f173;
	fma.rn.f32 	%f179, %f178, %f170, %f174;
	fma.rn.f32 	%f180, %f179, %f175, %f176;
	and.b32  	%r88, %r86, 2;
	setp.eq.s32 	%p19, %r88, 0;
	neg.f32 	%f181, %f180;
	selp.f32 	%f158, %f180, %f181, %p19;
	// begin inline asm
	{  cvt.f32.f16 %f157, %rs110;}

	// end inline asm
	fma.rn.f32 	%f182, %f157, 0f3F22F983, 0f4B400000;
	mov.b32 	%r89, %f182;
	sub.rn.f32 	%f183, %f182, %f166;
	fma.rn.f32 	%f184, %f183, 0fBFC90FDA, %f157;
	fma.rn.f32 	%f185, %f183, 0fB3A22168, %f184;
	mul.f32 	%f186, %f185, %f185;
	and.b32  	%r90, %r89, 1;
	setp.eq.b32 	%p20, %r90, 1;
	selp.f32 	%f187, 0f37CCF5CE, 0fB94CA1F9, %p20;
	selp.f32 	%f188, 0fBAB6061A, 0f3C08839E, %p20;
	selp.f32 	%f189, 0f3D2AAAA5, 0fBE2AAAA3, %p20;
	selp.f32 	%f190, 0fBF000000, 0f00000000, %p20;
	selp.f32 	%f191, %f186, %f185, %p20;
	selp.f32 	%f192, 0f3F800000, %f185, %p20;
	fma.rn.f32 	%f193, %f187, %f186, %f188;
	fma.rn.f32 	%f194, %f193, %f186, %f189;
	fma.rn.f32 	%f195, %f194, %f186, %f190;
	fma.rn.f32 	%f196, %f195, %f191, %f192;
	and.b32  	%r91, %r89, 2;
	setp.eq.s32 	%p21, %r91, 0;
	neg.f32 	%f197, %f196;
	selp.f32 	%f159, %f196, %f197, %p21;
	// begin inline asm
	{ cvt.rn.f16x2.f32 %r81, %f159, %f158; }

	// end inline asm
	// begin inline asm
	{
	  .reg.b32 i,r,t;             
	  mov.b32 r, %r81;              
	  mov.b32 i, %r77;              
	  and.b32 t, r, 0x80008000U;   
	  abs.f16x2 r, r;   
	  abs.f16x2 i, i;   
	{.reg.b32 spc, ulp, p;
  mov.b32 spc,0X32B332B3U;
  mov.b32 ulp,0x08000800U;
  set.eq.f16x2.f16x2 p,i, spc;
  fma.rn.f16x2 r,p,ulp,r;
}
{.reg.b32 spc, ulp, p;
  mov.b32 spc,0X5CB05CB0U;
  mov.b32 ulp,0x90009000U;
  set.eq.f16x2.f16x2 p,i, spc;
  fma.rn.f16x2 r,p,ulp,r;
}
  or.b32  r, r, t;            
	  mov.b32 %r81, r;              
}

	// end inline asm
	// begin inline asm
	{.reg .f16 low,high;
 mov.b32 {low,high}, %r81;
 mov.b16 %rs111, low;}
	// end inline asm
	// begin inline asm
	{.reg .f16 low,high;
 mov.b32 {low,high}, %r74;
 mov.b16 %rs112, low;}
	// end inline asm
	// begin inline asm
	{  cvt.f32.f16 %f160, %rs111;}

	// end inline asm
	// begin inline asm
	{  cvt.f32.f16 %f161, %rs112;}

	// end inline asm
	// begin inline asm
	{rcp.approx.ftz.f32 %f162, %f161;
}
	// end inline asm
	mul.f32 	%f164, %f160, %f162;
	// begin inline asm
	{  cvt.rn.f16.f32 %rs228, %f164;}

	// end inline asm
	// begin inline asm
	{abs.f16 %rs116,%rs228;
}
	// end inline asm
	mov.b16 	%rs120, 143;
	// begin inline asm
	{ .reg .pred __$temp3;
  setp.lt.f16  __$temp3, %rs116, %rs120;
  selp.u16 %rs118, 1, 0, __$temp3;}
	// end inline asm
	setp.eq.s16 	%p22, %rs118, 0;
	@%p22 bra 	$L__BB0_16;
	mov.f32 	%f198, 0f00000000;
	// begin inline asm
	{  cvt.rn.f16.f32 %rs121, %f198;}

	// end inline asm
	// begin inline asm
	{ .reg .pred __$temp3;
  setp.lt.f16  __$temp3, %rs121, %rs116;
  selp.u16 %rs122, 1, 0, __$temp3;}
	// end inline asm
	setp.eq.s16 	%p23, %rs122, 0;
	@%p23 bra 	$L__BB0_16;
	neg.f32 	%f200, %f161;
	fma.rn.f32 	%f201, %f200, %f164, %f160;
	fma.rn.f32 	%f199, %f162, %f201, %f164;
	// begin inline asm
	{  cvt.rn.f16.f32 %rs228, %f199;}

	// end inline asm
$L__BB0_16:
	// begin inline asm
	{.reg .f16 low,high;
 mov.b32 {low,high}, %r81;
 mov.b16 %rs126, high;}
	// end inline asm
	// begin inline asm
	{.reg .f16 low,high;
 mov.b32 {low,high}, %r74;
 mov.b16 %rs127, high;}
	// end inline asm
	// begin inline asm
	{  cvt.f32.f16 %f202, %rs126;}

	// end inline asm
	// begin inline asm
	{  cvt.f32.f16 %f203, %rs127;}

	// end inline asm
	// begin inline asm
	{rcp.approx.ftz.f32 %f204, %f203;
}
	// end inline asm
	mul.f32 	%f206, %f202, %f204;
	// begin inline asm
	{  cvt.rn.f16.f32 %rs229, %f206;}

	// end inline asm
	// begin inline asm
	{abs.f16 %rs131,%rs229;
}
	// end inline asm
	mov.b16 	%rs135, 143;
	// begin inline asm
	{ .reg .pred __$temp3;
  setp.lt.f16  __$temp3, %rs131, %rs135;
  selp.u16 %rs133, 1, 0, __$temp3;}
	// end inline asm
	setp.eq.s16 	%p24, %rs133, 0;
	@%p24 bra 	$L__BB0_19;
	mov.f32 	%f207, 0f00000000;
	// begin inline asm
	{  cvt.rn.f16.f32 %rs136, %f207;}

	// end inline asm
	// begin inline asm
	{ .reg .pred __$temp3;
  setp.lt.f16  __$temp3, %rs136, %rs131;
  selp.u16 %rs137, 1, 0, __$temp3;}
	// end inline asm
	setp.eq.s16 	%p25, %rs137, 0;
	@%p25 bra 	$L__BB0_19;
	neg.f32 	%f209, %f203;
	fma.rn.f32 	%f210, %f209, %f206, %f202;
	fma.rn.f32 	%f208, %f204, %f210, %f206;
	// begin inline asm
	{  cvt.rn.f16.f32 %rs229, %f208;}

	// end inline asm
$L__BB0_19:
	// begin inline asm
	{  mov.b32 %r94, {%rs228,%rs229};}

	// end inline asm
	// begin inline asm
	{add.f16x2 %r95,%r71,%r94;
}
	// end inline asm
	// begin inline asm
	{mul.f16x2 %r98,%r25,%r74;
}
	// end inline asm
	// begin inline asm
	{mul.f16x2 %r101,%r98,%r18;
}
	// end inline asm
	mov.b32 	{%rs143, %rs144}, %r101;
	// begin inline asm
	{  cvt.f32.f16 %f211, %rs143;}

	// end inline asm
	fma.rn.f32 	%f220, %f211, 0f3F22F983, 0f4B400000;
	mov.b32 	%r110, %f220;
	mov.f32 	%f221, 0f4B400000;
	sub.rn.f32 	%f222, %f220, %f221;
	fma.rn.f32 	%f223, %f222, 0fBFC90FDA, %f211;
	fma.rn.f32 	%f224, %f222, 0fB3A22168, %f223;
	mul.f32 	%f225, %f224, %f224;
	and.b32  	%r111, %r110, 1;
	setp.eq.b32 	%p26, %r111, 1;
	selp.f32 	%f226, 0f37CCF5CE, 0fB94CA1F9, %p26;
	selp.f32 	%f227, 0fBAB6061A, 0f3C08839E, %p26;
	selp.f32 	%f228, 0f3D2AAAA5, 0fBE2AAAA3, %p26;
	selp.f32 	%f229, 0fBF000000, 0f00000000, %p26;
	selp.f32 	%f230, %f225, %f224, %p26;
	selp.f32 	%f231, 0f3F800000, %f224, %p26;
	fma.rn.f32 	%f232, %f226, %f225, %f227;
	fma.rn.f32 	%f233, %f232, %f225, %f228;
	fma.rn.f32 	%f234, %f233, %f225, %f229;
	fma.rn.f32 	%f235, %f234, %f230, %f231;
	and.b32  	%r112, %r110, 2;
	setp.eq.s32 	%p27, %r112, 0;
	neg.f32 	%f236, %f235;
	selp.f32 	%f213, %f235, %f236, %p27;
	// begin inline asm
	{  cvt.f32.f16 %f212, %rs144;}

	// end inline asm
	fma.rn.f32 	%f237, %f212, 0f3F22F983, 0f4B400000;
	mov.b32 	%r113, %f237;
	sub.rn.f32 	%f238, %f237, %f221;
	fma.rn.f32 	%f239, %f238, 0fBFC90FDA, %f212;
	fma.rn.f32 	%f240, %f238, 0fB3A22168, %f239;
	mul.f32 	%f241, %f240, %f240;
	and.b32  	%r114, %r113, 1;
	setp.eq.b32 	%p28, %r114, 1;
	selp.f32 	%f242, 0f37CCF5CE, 0fB94CA1F9, %p28;
	selp.f32 	%f243, 0fBAB6061A, 0f3C08839E, %p28;
	selp.f32 	%f244, 0f3D2AAAA5, 0fBE2AAAA3, %p28;
	selp.f32 	%f245, 0fBF000000, 0f00000000, %p28;
	selp.f32 	%f246, %f241, %f240, %p28;
	selp.f32 	%f247, 0f3F800000, %f240, %p28;
	fma.rn.f32 	%f248, %f242, %f241, %f243;
	fma.rn.f32 	%f249, %f248, %f241, %f244;
	fma.rn.f32 	%f250, %f249, %f241, %f245;
	fma.rn.f32 	%f251, %f250, %f246, %f247;
	and.b32  	%r115, %r113, 2;
	setp.eq.s32 	%p29, %r115, 0;
	neg.f32 	%f252, %f251;
	selp.f32 	%f214, %f251, %f252, %p29;
	// begin inline asm
	{ cvt.rn.f16x2.f32 %r105, %f214, %f213; }

	// end inline asm
	// begin inline asm
	{
	  .reg.b32 i,r,t;             
	  mov.b32 r, %r105;              
	  mov.b32 i, %r101;              
	  and.b32 t, r, 0x80008000U;   
	  abs.f16x2 r, r;   
	  abs.f16x2 i, i;   
	{.reg.b32 spc, ulp, p;
  mov.b32 spc,0X32B332B3U;
  mov.b32 ulp,0x08000800U;
  set.eq.f16x2.f16x2 p,i, spc;
  fma.rn.f16x2 r,p,ulp,r;
}
{.reg.b32 spc, ulp, p;
  mov.b32 spc,0X5CB05CB0U;
  mov.b32 ulp,0x90009000U;
  set.eq.f16x2.f16x2 p,i, spc;
  fma.rn.f16x2 r,p,ulp,r;
}
  or.b32  r, r, t;            
	  mov.b32 %r105, r;              
}

	// end inline asm
	// begin inline asm
	{.reg .f16 low,high;
 mov.b32 {low,high}, %r105;
 mov.b16 %rs145, low;}
	// end inline asm
	// begin inline asm
	{.reg .f16 low,high;
 mov.b32 {low,high}, %r98;
 mov.b16 %rs146, low;}
	// end inline asm
	// begin inline asm
	{  cvt.f32.f16 %f215, %rs145;}

	// end inline asm
	// begin inline asm
	{  cvt.f32.f16 %f216, %rs146;}

	// end inline asm
	// begin inline asm
	{rcp.approx.ftz.f32 %f217, %f216;
}
	// end inline asm
	mul.f32 	%f219, %f215, %f217;
	// begin inline asm
	{  cvt.rn.f16.f32 %rs230, %f219;}

	// end inline asm
	// begin inline asm
	{abs.f16 %rs150,%rs230;
}
	// end inline asm
	mov.b16 	%rs154, 143;
	// begin inline asm
	{ .reg .pred __$temp3;
  setp.lt.f16  __$temp3, %rs150, %rs154;
  selp.u16 %rs152, 1, 0, __$temp3;}
	// end inline asm
	setp.eq.s16 	%p30, %rs152, 0;
	@%p30 bra 	$L__BB0_22;
	mov.f32 	%f253, 0f00000000;
	// begin inline asm
	{  cvt.rn.f16.f32 %rs155, %f253;}

	// end inline asm
	// begin inline asm
	{ .reg .pred __$temp3;
  setp.lt.f16  __$temp3, %rs155, %rs150;
  selp.u16 %rs156, 1, 0, __$temp3;}
	// end inline asm
	setp.eq.s16 	%p31, %rs156, 0;
	@%p31 bra 	$L__BB0_22;
	neg.f32 	%f255, %f216;
	fma.rn.f32 	%f256, %f255, %f219, %f215;
	fma.rn.f32 	%f254, %f217, %f256, %f219;
	// begin inline asm
	{  cvt.rn.f16.f32 %rs230, %f254;}

	// end inline asm
$L__BB0_22:
	// begin inline asm
	{.reg .f16 low,high;
 mov.b32 {low,high}, %r105;
 mov.b16 %rs160, high;}
	// end inline asm
	// begin inline asm
	{.reg .f16 low,high;
 mov.b32 {low,high}, %r98;
 mov.b16 %rs161, high;}
	// end inline asm
	// begin inline asm
	{  cvt.f32.f16 %f257, %rs160;}

	// end inline asm
	// begin inline asm
	{  cvt.f32.f16 %f258, %rs161;}

	// end inline asm
	// begin inline asm
	{rcp.approx.ftz.f32 %f259, %f258;
}
	// end inline asm
	mul.f32 	%f261, %f257, %f259;
	// begin inline asm
	{  cvt.rn.f16.f32 %rs231, %f261;}

	// end inline asm
	// begin inline asm
	{abs.f16 %rs165,%rs231;
}
	// end inline asm
	mov.b16 	%rs169, 143;
	// begin inline asm
	{ .reg .pred __$temp3;
  setp.lt.f16  __$temp3, %rs165, %rs169;
  selp.u16 %rs167, 1, 0, __$temp3;}
	// end inline asm
	setp.eq.s16 	%p32, %rs167, 0;
	@%p32 bra 	$L__BB0_25;
	mov.f32 	%f262, 0f00000000;
	// begin inline asm
	{  cvt.rn.f16.f32 %rs170, %f262;}

	// end inline asm
	// begin inline asm
	{ .reg .pred __$temp3;
  setp.lt.f16  __$temp3, %rs170, %rs165;
  selp.u16 %rs171, 1, 0, __$temp3;}
	// end inline asm
	setp.eq.s16 	%p33, %rs171, 0;
	@%p33 bra 	$L__BB0_25;
	neg.f32 	%f264, %f258;
	fma.rn.f32 	%f265, %f264, %f261, %f257;
	fma.rn.f32 	%f263, %f259, %f265, %f261;
	// begin inline asm
	{  cvt.rn.f16.f32 %rs231, %f263;}

	// end inline asm
$L__BB0_25:
	// begin inline asm
	{  mov.b32 %r118, {%rs230,%rs231};}

	// end inline asm
	// begin inline asm
	{add.f16x2 %r119,%r95,%r118;
}
	// end inline asm
	// begin inline asm
	{mul.f16x2 %r122,%r25,%r98;
}
	// end inline asm
	// begin inline asm
	{mul.f16x2 %r125,%r122,%r18;
}
	// end inline asm
	mov.b32 	{%rs177, %rs178}, %r125;
	// begin inline asm
	{  cvt.f32.f16 %f266, %rs177;}

	// end inline asm
	fma.rn.f32 	%f275, %f266, 0f3F22F983, 0f4B400000;
	mov.b32 	%r134, %f275;
	mov.f32 	%f276, 0f4B400000;
	sub.rn.f32 	%f277, %f275, %f276;
	fma.rn.f32 	%f278, %f277, 0fBFC90FDA, %f266;
	fma.rn.f32 	%f279, %f277, 0fB3A22168, %f278;
	mul.f32 	%f280, %f279, %f279;
	and.b32  	%r135, %r134, 1;
	setp.eq.b32 	%p34, %r135, 1;
	selp.f32 	%f281, 0f37CCF5CE, 0fB94CA1F9, %p34;
	selp.f32 	%f282, 0fBAB6061A, 0f3C08839E, %p34;
	selp.f32 	%f283, 0f3D2AAAA5, 0fBE2AAAA3, %p34;
	selp.f32 	%f284, 0fBF000000, 0f00000000, %p34;
	selp.f32 	%f285, %f280, %f279, %p34;
	selp.f32 	%f286, 0f3F800000, %f279, %p34;
	fma.rn.f32 	%f287, %f281, %f280, %f282;
	fma.rn.f32 	%f288, %f287, %f280, %f283;
	fma.rn.f32 	%f289, %f288, %f280, %f284;
	fma.rn.f32 	%f290, %f289, %f285, %f286;
	and.b32  	%r136, %r134, 2;
	setp.eq.s32 	%p35, %r136, 0;
	neg.f32 	%f291, %f290;
	selp.f32 	%f268, %f290, %f291, %p35;
	// begin inline asm
	{  cvt.f32.f16 %f267, %rs178;}

	// end inline asm
	fma.rn.f32 	%f292, %f267, 0f3F22F983, 0f4B400000;
	mov.b32 	%r137, %f292;
	sub.rn.f32 	%f293, %f292, %f276;
	fma.rn.f32 	%f294, %f293, 0fBFC90FDA, %f267;
	fma.rn.f32 	%f295, %f293, 0fB3A22168, %f294;
	mul.f32 	%f296, %f295, %f295;
	and.b32  	%r138, %r137, 1;
	setp.eq.b32 	%p36, %r138, 1;
	selp.f32 	%f297, 0f37CCF5CE, 0fB94CA1F9, %p36;
	selp.f32 	%f298, 0fBAB6061A, 0f3C08839E, %p36;
	selp.f32 	%f299, 0f3D2AAAA5, 0fBE2AAAA3, %p36;
	selp.f32 	%f300, 0fBF000000, 0f00000000, %p36;
	selp.f32 	%f301, %f296, %f295, %p36;
	selp.f32 	%f302, 0f3F800000, %f295, %p36;
	fma.rn.f32 	%f303, %f297, %f296, %f298;
	fma.rn.f32 	%f304, %f303, %f296, %f299;
	fma.rn.f32 	%f305, %f304, %f296, %f300;
	fma.rn.f32 	%f306, %f305, %f301, %f302;
	and.b32  	%r139, %r137, 2;
	setp.eq.s32 	%p37, %r139, 0;
	neg.f32 	%f307, %f306;
	selp.f32 	%f269, %f306, %f307, %p37;
	// begin inline asm
	{ cvt.rn.f16x2.f32 %r129, %f269, %f268; }

	// end inline asm
	// begin inline asm
	{
	  .reg.b32 i,r,t;             
	  mov.b32 r, %r129;              
	  mov.b32 i, %r125;              
	  and.b32 t, r, 0x80008000U;   
	  abs.f16x2 r, r;   
	  abs.f16x2 i, i;   
	{.reg.b32 spc, ulp, p;
  mov.b32 spc,0X32B332B3U;
  mov.b32 ulp,0x08000800U;
  set.eq.f16x2.f16x2 p,i, spc;
  fma.rn.f16x2 r,p,ulp,r;
}
{.reg.b32 spc, ulp, p;
  mov.b32 spc,0X5CB05CB0U;
  mov.b32 ulp,0x90009000U;
  set.eq.f16x2.f16x2 p,i, spc;
  fma.rn.f16x2 r,p,ulp,r;
}
  or.b32  r, r, t;            
	  mov.b32 %r129, r;              
}

	// end inline asm
	// begin inline asm
	{.reg .f16 low,high;
 mov.b32 {low,high}, %r129;
 mov.b16 %rs179, low;}
	// end inline asm
	// begin inline asm
	{.reg .f16 low,high;
 mov.b32 {low,high}, %r122;
 mov.b16 %rs180, low;}
	// end inline asm
	// begin inline asm
	{  cvt.f32.f16 %f270, %rs179;}

	// end inline asm
	// begin inline asm
	{  cvt.f32.f16 %f271, %rs180;}

	// end inline asm
	// begin inline asm
	{rcp.approx.ftz.f32 %f272, %f271;
}
	// end inline asm
	mul.f32 	%f274, %f270, %f272;
	// begin inline asm
	{  cvt.rn.f16.f32 %rs232, %f274;}

	// end inline asm
	// begin inline asm
	{abs.f16 %rs184,%rs232;
}
	// end inline asm
	mov.b16 	%rs188, 143;
	// begin inline asm
	{ .reg .pred __$temp3;
  setp.lt.f16  __$temp3, %rs184, %rs188;
  selp.u16 %rs186, 1, 0, __$temp3;}
	// end inline asm
	setp.eq.s16 	%p38, %rs186, 0;
	@%p38 bra 	$L__BB0_28;
	mov.f32 	%f308, 0f00000000;
	// begin inline asm
	{  cvt.rn.f16.f32 %rs189, %f308;}

	// end inline asm
	// begin inline asm
	{ .reg .pred __$temp3;
  setp.lt.f16  __$temp3, %rs189, %rs184;
  selp.u16 %rs190, 1, 0, __$temp3;}
	// end inline asm
	setp.eq.s16 	%p39, %rs190, 0;
	@%p39 bra 	$L__BB0_28;
	neg.f32 	%f310, %f271;
	fma.rn.f32 	%f311, %f310, %f274, %f270;
	fma.rn.f32 	%f309, %f272, %f311, %f274;
	// begin inline asm
	{  cvt.rn.f16.f32 %rs232, %f309;}

	// end inline asm
$L__BB0_28:
	// begin inline asm
	{.reg .f16 low,high;
 mov.b32 {low,high}, %r129;
 mov.b16 %rs194, high;}
	// end inline asm
	// begin inline asm
	{.reg .f16 low,high;
 mov.b32 {low,high}, %r122;
 mov.b16 %rs195, high;}
	// end inline asm
	// begin inline asm
	{  cvt.f32.f16 %f312, %rs194;}

	// end inline asm
	// begin inline asm
	{  cvt.f32.f16 %f313, %rs195;}

	// end inline asm
	// begin inline asm
	{rcp.approx.ftz.f32 %f314, %f313;
}
	// end inline asm
	mul.f32 	%f316, %f312, %f314;
	// begin inline asm
	{  cvt.rn.f16.f32 %rs233, %f316;}

	// end inline asm
	// begin inline asm
	{abs.f16 %rs199,%rs233;
}
	// end inline asm
	mov.b16 	%rs203, 143;
	// begin inline asm
	{ .reg .pred __$temp3;
  setp.lt.f16  __$temp3, %rs199, %rs203;
  selp.u16 %rs201, 1, 0, __$temp3;}
	// end inline asm
	setp.eq.s16 	%p40, %rs201, 0;
	@%p40 bra 	$L__BB0_31;
	mov.f32 	%f317, 0f00000000;
	// begin inline asm
	{  cvt.rn.f16.f32 %rs204, %f317;}

	// end inline asm
	// begin inline asm
	{ .reg .pred __$temp3;
  setp.lt.f16  __$temp3, %rs204, %rs199;
  selp.u16 %rs205, 1, 0, __$temp3;}
	// end inline asm
	setp.eq.s16 	%p41, %rs205, 0;
	@%p41 bra 	$L__BB0_31;
	neg.f32 	%f319, %f313;
	fma.rn.f32 	%f320, %f319, %f316, %f312;
	fma.rn.f32 	%f318, %f314, %f320, %f316;
	// begin inline asm
	{  cvt.rn.f16.f32 %rs233, %f318;}

	// end inline asm
$L__BB0_31:
	// begin inline asm
	{  mov.b32 %r142, {%rs232,%rs233};}

	// end inline asm
	// begin inline asm
	{add.f16x2 %r143,%r119,%r142;
}
	// end inline asm
	mov.b32 	{%rs214, %rs213}, %r143;
	mul.f32 	%f321, %f41, %f41;
	// begin inline asm
	{  cvt.rn.f16.f32 %rs211, %f321;}

	// end inline asm
	// begin inline asm
	{sub.f16 %rs212,%rs213,%rs214;
}
	// end inline asm
	// begin inline asm
	{mul.f16 %rs215,%rs212,%rs212;
}
	// end inline asm
	// begin inline asm
	{add.f16 %rs218,%rs211,%rs215;
}
	// end inline asm
	// begin inline asm
	{.reg.b32         f;        
 .reg.b16         r;        
  mov.b16         r,%rs218;     
  cvt.f32.f16     f,r;      
  sqrt.approx.ftz.f32   f,f;  
  cvt.rn.f16.f32      r,f;  
  mov.b16         %rs221,r;     
}
	// end inline asm
	// begin inline asm
	{  cvt.f32.f16 %f322, %rs221;}

	// end inline asm
	cvta.to.global.u64 	%rd6, %rd1;
	add.s64 	%rd8, %rd6, %rd4;
	st.global.f32 	[%rd8], %f322;
$L__BB0_32:
	ret;

}


// ===== COMPILED SASS (sm_100) =====

	.target	sm_100

	.elftype	@"ET_EXEC"


//--------------------- .note.nv.tkinfo           --------------------------
	.section	.note.nv.tkinfo,"",@"SHT_NOTE"
	.sectionflags	@"SHF_NOTE_NV_TKINFO"
	.tkinfo
        /*0018*/ 	.word	0x00000002
        /*0030*/ 	.string	""
        /*0030*/ 	.string	"ptxas"
        /*0030*/ 	.string	"Cuda compilation tools, release 13.0, V13.0.88"
        /*0030*/ 	.string	"Build cuda_13.0.r13.0/compiler.36424714_0"
        /*0030*/ 	.string	"-arch sm_100 -m 64 "



//--------------------- .note.nv.cuinfo           --------------------------
	.section	.note.nv.cuinfo,"",@"SHT_NOTE"
	.sectionflags	@"SHF_NOTE_NV_CUINFO"
        /*0018*/ 	.short	0x0002
        /*001a*/ 	.short	0x0064
        /*001c*/ 	.short	0x0082
	.zero		2


//--------------------- .nv.info                  --------------------------
	.section	.nv.info,"",@"SHT_CUDA_INFO"
	.align	4


	//----- nvinfo : EIATTR_REGCOUNT
	.align		4
        /*0000*/ 	.byte	0x04, 0x2f
        /*0002*/ 	.short	(.L_1 - .L_0)
	.align		4
.L_0:
        /*0004*/ 	.word	index@(_Z7fun_gpuPfS_if)
        /*0008*/ 	.word	0x00000026


	//----- nvinfo : EIATTR_FRAME_SIZE
	.align		4
.L_1:
        /*000c*/ 	.byte	0x04, 0x11
        /*000e*/ 	.short	(.L_3 - .L_2)
	.align		4
.L_2:
        /*0010*/ 	.word	index@(_Z7fun_gpuPfS_if)
        /*0014*/ 	.word	0x00000000


	//----- nvinfo : EIATTR_MIN_STACK_SIZE
	.align		4
.L_3:
        /*0018*/ 	.byte	0x04, 0x12
        /*001a*/ 	.short	(.L_5 - .L_4)
	.align		4
.L_4:
        /*001c*/ 	.word	index@(_Z7fun_gpuPfS_if)
        /*0020*/ 	.word	0x00000000
.L_5:


//--------------------- .nv.compat                --------------------------
	.section	.nv.compat,"",@"SHT_CUDA_COMPAT_INFO"
	.align	4
        /*0000*/ 	.byte	0x02, 0x09, 0x00, 0x00, 0x02, 0x02, 0x01, 0x00, 0x02, 0x05, 0x05, 0x00, 0x03, 0x07, 0x01, 0x01
        /*0010*/ 	.byte	0x02, 0x03, 0x00, 0x00, 0x02, 0x06, 0x01, 0x00, 0x04, 0x0b, 0x08, 0x00, 0x09, 0x00, 0x00, 0x00
        /*0020*/ 	.byte	0x00, 0x00, 0x00, 0x00


//--------------------- .nv.info._Z7fun_gpuPfS_if --------------------------
	.section	.nv.info._Z7fun_gpuPfS_if,"",@"SHT_CUDA_INFO"
	.sectionflags	@""
	.align	4


	//----- nvinfo : EIATTR_CUDA_API_VERSION
	.align		4
        /*0000*/ 	.byte	0x04, 0x37
        /*0002*/ 	.short	(.L_7 - .L_6)
.L_6:
        /*0004*/ 	.word	0x00000082


	//----- nvinfo : EIATTR_KPARAM_INFO
	.align		4
.L_7:
        /*0008*/ 	.byte	0x04, 0x17
        /*000a*/ 	.short	(.L_9 - .L_8)
.L_8:
        /*000c*/ 	.word	0x00000000
        /*0010*/ 	.short	0x0003
        /*0012*/ 	.short	0x0014
        /*0014*/ 	.byte	0x00, 0xf0, 0x11, 0x00


	//----- nvinfo : EIATTR_KPARAM_INFO
	.align		4
.L_9:
        /*0018*/ 	.byte	0x04, 0x17
        /*001a*/ 	.short	(.L_11 - .L_10)
.L_10:
        /*001c*/ 	.word	0x00000000
        /*0020*/ 	.short	0x0002
        /*0022*/ 	.short	0x0010
        /*0024*/ 	.byte	0x00, 0xf0, 0x11, 0x00


	//----- nvinfo : EIATTR_KPARAM_INFO
	.align		4
.L_11:
        /*0028*/ 	.byte	0x04, 0x17
        /*002a*/ 	.short	(.L_13 - .L_12)
.L_12:
        /*002c*/ 	.word	0x00000000
        /*0030*/ 	.short	0x0001
        /*0032*/ 	.short	0x0008
        /*0034*/ 	.byte	0x00, 0xf5, 0x21, 0x00


	//----- nvinfo : EIATTR_KPARAM_INFO
	.align		4
.L_13:
        /*0038*/ 	.byte	0x04, 0x17
        /*003a*/ 	.short	(.L_15 - .L_14)
.L_14:
        /*003c*/ 	.word	0x00000000
        /*0040*/ 	.short	0x0000
        /*0042*/ 	.short	0x0000
        /*0044*/ 	.byte	0x00, 0xf5, 0x21, 0x00


	//----- nvinfo : EIATTR_SPARSE_MMA_MASK
	.align		4
.L_15:
        /*0048*/ 	.byte	0x03, 0x50
        /*004a*/ 	.short	0x0000


	//----- nvinfo : EIATTR_MAXREG_COUNT
	.align		4
        /*004c*/ 	.byte	0x03, 0x1b
        /*004e*/ 	.short	0x00ff


	//----- nvinfo : EIATTR_MERCURY_ISA_VERSION
	.align		4
        /*0050*/ 	.byte	0x03, 0x5f
        /*0052*/ 	.short	0x0101


	//----- nvinfo : EIATTR_VRC_CTA_INIT_COUNT
	.align		4
        /*0054*/ 	.byte	0x02, 0x4a
	.zero		1
	.zero		1


	//----- nvinfo : EIATTR_EXIT_INSTR_OFFSETS
	.align		4
        /*0058*/ 	.byte	0x04, 0x1c
        /*005a*/ 	.short	(.L_17 - .L_16)


	//   ....[0]....
.L_16:
        /*005c*/ 	.word	0x00000080


	//   ....[1]....
        /*0060*/ 	.word	0x000018b0


	//----- nvinfo : EIATTR_CBANK_PARAM_SIZE
	.align		4
.L_17:
        /*0064*/ 	.byte	0x03, 0x19
        /*0066*/ 	.short	0x0018


	//----- nvinfo : EIATTR_PARAM_CBANK
	.align		4
        /*0068*/ 	.byte	0x04, 0x0a
        /*006a*/ 	.short	(.L_19 - .L_18)
	.align		4
.L_18:
        /*006c*/ 	.word	index@(.nv.constant0._Z7fun_gpuPfS_if)
        /*0070*/ 	.short	0x0380
        /*0072*/ 	.short	0x0018


	//----- nvinfo : EIATTR_SW_WAR
	.align		4
.L_19:
        /*0074*/ 	.byte	0x04, 0x36
        /*0076*/ 	.short	(.L_21 - .L_20)
.L_20:
        /*0078*/ 	.word	0x00000008
.L_21:


//--------------------- .nv.callgraph             --------------------------
	.section	.nv.callgraph,"",@"SHT_CUDA_CALLGRAPH"
	.align	4
	.sectionentsize	8
	.align		4
        /*0000*/ 	.word	0x00000000
	.align		4
        /*0004*/ 	.word	0xffffffff
	.align		4
        /*0008*/ 	.word	0x00000000
	.align		4
        /*000c*/ 	.word	0xfffffffe
	.align		4
        /*0010*/ 	.word	0x00000000
	.align		4
        /*0014*/ 	.word	0xfffffffd
	.align		4
        /*0018*/ 	.word	0x00000000
	.align		4
        /*001c*/ 	.word	0xfffffffc


//--------------------- .text._Z7fun_gpuPfS_if    --------------------------
	.section	.text._Z7fun_gpuPfS_if,"ax",@progbits
	.align	128
        .global         _Z7fun_gpuPfS_if
        .type           _Z7fun_gpuPfS_if,@function
        .size           _Z7fun_gpuPfS_if,(.L_x_1 - _Z7fun_gpuPfS_if)
        .other          _Z7fun_gpuPfS_if,@"STO_CUDA_ENTRY STV_DEFAULT"
_Z7fun_gpuPfS_if:
.text._Z7fun_gpuPfS_if:
[----:B------:R-:W-:Y:S01]  /*0000*/  LDC R1, c[0x0][0x37c] ;  /* 0x0000df00ff017b82 */ /* 0x000fe20000000800 */
[----:B------:R-:W0:Y:S01]  /*0010*/  S2R R0, SR_CTAID.X ;  /* 0x0000000000007919 */ /* 0x000e220000002500 */
[----:B------:R-:W1:Y:S01]  /*0020*/  LDCU UR4, c[0x0][0x390] ;  /* 0x00007200ff0477ac */ /* 0x000e620008000800 */
[----:B------:R-:W0:Y:S01]  /*0030*/  S2R R3, SR_TID.X ;  /* 0x0000000000037919 */ /* 0x000e220000002100 */
[----:B------:R-:W0:Y:S01]  /*0040*/  LDCU UR5, c[0x0][0x360] ;  /* 0x00006c00ff0577ac */ /* 0x000e220008000800 */
[----:B-1----:R-:W-:Y:S01]  /*0050*/  UIADD3 UR4, UPT, UPT, UR4, -0x1, URZ ;  /* 0xffffffff04047890 */ /* 0x002fe2000fffe0ff */
[----:B0-----:R-:W-:-:S05]  /*0060*/  IMAD R0, R0, UR5, R3 ;  /* 0x0000000500007c24 */ /* 0x001fca000f8e0203 */
[----:B------:R-:W-:-:S13]  /*0070*/  ISETP.GE.AND P0, PT, R0, UR4, PT ;  /* 0x0000000400007c0c */ /* 0x000fda000bf06270 */
[----:B------:R-:W-:Y:S05]  /*0080*/  @P0 EXIT ;  /* 0x000000000000094d */ /* 0x000fea0003800000 */
[----:B------:R-:W0:Y:S01]  /*0090*/  LDC.64 R10, c[0x0][0x380] ;  /* 0x0000e000ff0a7b82 */ /* 0x000e220000000a00 */
[----:B------:R-:W1:Y:S01]  /*00a0*/  LDCU.64 UR4, c[0x0][0x358] ;  /* 0x00006b00ff0477ac */ /* 0x000e620008000a00 */
[----:B0-----:R-:W-:-:S05]  /*00b0*/  IMAD.WIDE R10, R0, 0x4, R10 ;  /* 0x00000004000a7825 */ /* 0x001fca00078e020a */
[----:B-1----:R-:W2:Y:S04]  /*00c0*/  LDG.E R7, desc[UR4][R10.64] ;  /* 0x000000040a077981 */ /* 0x002ea8000c1e1900 */
[----:B------:R-:W2:Y:S01]  /*00d0*/  LDG.E R2, desc[UR4][R10.64+0x4] ;  /* 0x000004040a027981 */ /* 0x000ea2000c1e1900 */
[----:B------:R-:W-:Y:S01]  /*00e0*/  HFMA2 R3, -RZ, RZ, 0, 1 ;  /* 0x00003c00ff037431 */ /* 0x000fe200000001ff */
[----:B------:R-:W-:Y:S01]  /*00f0*/  MOV R15, 0x3f22f983 ;  /* 0x3f22f983000f7802 */ /* 0x000fe20000000f00 */
[----:B------:R-:W-:Y:S01]  /*0100*/  IMAD.MOV.U32 R20, RZ, RZ, 0x37ccf5ce ;  /* 0x37ccf5ceff147424 */ /* 0x000fe200078e00ff */
[----:B------:R-:W-:Y:S01]  /*0110*/  MOV R17, 0x3ab6061a ;  /* 0x3ab6061a00117802 */ /* 0x000fe20000000f00 */
[----:B------:R-:W-:Y:S02]  /*0120*/  IMAD.MOV.U32 R21, RZ, RZ, 0x3d2aaaa5 ;  /* 0x3d2aaaa5ff157424 */ /* 0x000fe400078e00ff */
[----:B------:R-:W-:-:S04]  /*0130*/  HMUL2 R3, R3.H0_H0, 2, 2 ;  /* 0x4000400003037832 */ /* 0x000fc80000000800 */
[----:B------:R-:W-:Y:S01]  /*0140*/  HFMA2 R9, R3, 2, 2, -RZ ;  /* 0x4000400003097831 */ /* 0x000fe200001000ff */
[----:B--2---:R-:W-:-:S05]  /*0150*/  F2FP.F16.F32.PACK_AB R7, R2, R7 ;  /* 0x000000070207723e */ /* 0x004fca00000000ff */
[-C--:B------:R-:W-:Y:S02]  /*0160*/  HMUL2 R4, R3, R7.reuse ;  /* 0x0000000703047232 */ /* 0x080fe40000000000 */
[----:B------:R-:W-:-:S03]  /*0170*/  HFMA2 R2, R9, R7, -RZ ;  /* 0x0000000709027231 */ /* 0x000fc600001000ff */
[--C-:B------:R-:W-:Y:S02]  /*0180*/  HADD2.F32 R8, -RZ, R4.reuse.H0_H0 ;  /* 0x20000004ff087230 */ /* 0x100fe40000004100 */
[----:B------:R-:W-:-:S03]  /*0190*/  HADD2.F32 R14, -RZ, R4.H1_H1 ;  /* 0x30000004ff0e7230 */ /* 0x000fc60000004100 */
[-C--:B------:R-:W-:Y:S01]  /*01a0*/  FFMA R5, R8, R15.reuse, 12582912 ;  /* 0x4b40000008057423 */ /* 0x080fe2000000000f */
[--C-:B------:R-:W-:Y:S02]  /*01b0*/  HADD2.F32 R12, -RZ, R2.reuse.H0_H0 ;  /* 0x20000002ff0c7230 */ /* 0x100fe40000004100 */
[-C--:B------:R-:W-:Y:S01]  /*01c0*/  FFMA R10, R14, R15.reuse, 12582912 ;  /* 0x4b4000000e0a7423 */ /* 0x080fe2000000000f */
[----:B------:R-:W-:Y:S02]  /*01d0*/  HADD2.F32 R6, -RZ, R2.H1_H1 ;  /* 0x30000002ff067230 */ /* 0x000fe40000004100 */
[C---:B------:R-:W-:Y:S01]  /*01e0*/  FADD R11, R5.reuse, -12582912 ;  /* 0xcb400000050b7421 */ /* 0x040fe20000000000 */
[C---:B------:R-:W-:Y:S01]  /*01f0*/  LOP3.LUT P0, RZ, R5.reuse, 0x2, RZ, 0xc0, !PT ;  /* 0x0000000205ff7812 */ /* 0x040fe2000780c0ff */
[-C--:B------:R-:W-:Y:S01]  /*0200*/  FFMA R22, R12, R15.reuse, 12582912 ;  /* 0x4b4000000c167423 */ /* 0x080fe2000000000f */
[----:B------:R-:W-:Y:S01]  /*0210*/  LOP3.LUT R5, R5, 0x1, RZ, 0xc0, !PT ;  /* 0x0000000105057812 */ /* 0x000fe200078ec0ff */
[----:B------:R-:W-:Y:S01]  /*0220*/  FFMA R8, R11, -1.5707962512969970703, R8 ;  /* 0xbfc90fda0b087823 */ /* 0x000fe20000000008 */
[----:B------:R-:W-:Y:S01]  /*0230*/  FFMA R24, R6, R15, 12582912 ;  /* 0x4b40000006187423 */ /* 0x000fe2000000000f */
[----:B------:R-:W-:Y:S01]  /*0240*/  LOP3.LUT R13, R10, 0x1, RZ, 0xc0, !PT ;  /* 0x000000010a0d7812 */ /* 0x000fe200078ec0ff */
[----:B------:R-:W-:Y:S01]  /*0250*/  FADD R25, R22, -12582912 ;  /* 0xcb40000016197421 */ /* 0x000fe20000000000 */
[----:B------:R-:W-:Y:S01]  /*0260*/  ISETP.NE.U32.AND P6, PT, R5, 0x1, PT ;  /* 0x000000010500780c */ /* 0x000fe20003fc5070 */
[----:B------:R-:W-:Y:S01]  /*0270*/  FFMA R5, R11, -7.5497894158615963534e-08, R8 ;  /* 0xb3a221680b057823 */ /* 0x000fe20000000008 */
[C---:B------:R-:W-:Y:S01]  /*0280*/  LOP3.LUT P3, RZ, R10.reuse, 0x2, RZ, 0xc0, !PT ;  /* 0x000000020aff7812 */ /* 0x040fe2000786c0ff */
[----:B------:R-:W-:Y:S01]  /*0290*/  FADD R11, R10, -12582912 ;  /* 0xcb4000000a0b7421 */ /* 0x000fe20000000000 */
[----:B------:R-:W-:Y:S01]  /*02a0*/  HMUL2 R10, R9, 2, 2 ;  /* 0x40004000090a7832 */ /* 0x000fe20000000000 */
[----:B------:R-:W-:Y:S01]  /*02b0*/  LOP3.LUT R16, R22, 0x1, RZ, 0xc0, !PT ;  /* 0x0000000116107812 */ /* 0x000fe200078ec0ff */
[----:B------:R-:W-:Y:S01]  /*02c0*/  FFMA R12, R25, -1.5707962512969970703, R12 ;  /* 0xbfc90fda190c7823 */ /* 0x000fe2000000000c */
[----:B------:R-:W-:Y:S01]  /*02d0*/  LOP3.LUT R8, R24, 0x1, RZ, 0xc0, !PT ;  /* 0x0000000118087812 */ /* 0x000fe200078ec0ff */
[----:B------:R-:W-:Y:S01]  /*02e0*/  FFMA R14, R11, -1.5707962512969970703, R14 ;  /* 0xbfc90fda0b0e7823 */ /* 0x000fe2000000000e */
[----:B------:R-:W-:Y:S01]  /*02f0*/  ISETP.NE.U32.AND P1, PT, R13, 0x1, PT ;  /* 0x000000010d00780c */ /* 0x000fe20003f25070 */
[----:B------:R-:W-:Y:S01]  /*0300*/  FFMA R12, R25, -7.5497894158615963534e-08, R12 ;  /* 0xb3a22168190c7823 */ /* 0x000fe2000000000c */
[----:B------:R-:W-:Y:S01]  /*0310*/  ISETP.NE.U32.AND P2, PT, R16, 0x1, PT ;  /* 0x000000011000780c */ /* 0x000fe20003f45070 */
[----:B------:R-:W-:Y:S01]  /*0320*/  FMUL R16, R5, R5 ;  /* 0x0000000505107220 */ /* 0x000fe20000400000 */
[----:B------:R-:W-:Y:S01]  /*0330*/  FSEL R13, R20, -0.00019515295571181923151, !P6 ;  /* 0xb94ca1f9140d7808 */ /* 0x000fe20007000000 */
[----:B------:R-:W-:Y:S01]  /*0340*/  FFMA R11, R11, -7.5497894158615963534e-08, R14 ;  /* 0xb3a221680b0b7823 */ /* 0x000fe2000000000e */
[----:B------:R-:W-:-:S02]  /*0350*/  FSEL R19, -R17, 0.0083321612328290939331, !P6 ;  /* 0x3c08839e11137808 */ /* 0x000fc40007000100 */
[----:B------:R-:W-:Y:S01]  /*0360*/  ISETP.NE.U32.AND P4, PT, R8, 0x1, PT ;  /* 0x000000010800780c */ /* 0x000fe20003f85070 */
[----:B------:R-:W-:Y:S01]  /*0370*/  HFMA2 R8, R10, R7, -RZ ;  /* 0x000000070a087231 */ /* 0x000fe200001000ff */
[----:B------:R-:W-:Y:S01]  /*0380*/  FSEL R23, RZ, -0.5, P6 ;  /* 0xbf000000ff177808 */ /* 0x000fe20003000000 */
[C---:B------:R-:W-:Y:S01]  /*0390*/  FFMA R18, R16.reuse, R13, R19 ;  /* 0x0000000d10127223 */ /* 0x040fe20000000013 */
[----:B------:R-:W-:Y:S02]  /*03a0*/  FSEL R19, R21, -0.16666655242443084717, !P6 ;  /* 0xbe2aaaa315137808 */ /* 0x000fe40007000000 */
[----:B------:R-:W-:Y:S02]  /*03b0*/  FSEL R13, R16, R5, !P6 ;  /* 0x00000005100d7208 */ /* 0x000fe40007000000 */
[----:B------:R-:W-:Y:S01]  /*03c0*/  FSEL R14, R5, 1, P6 ;  /* 0x3f800000050e7808 */ /* 0x000fe20003000000 */
[C---:B------:R-:W-:Y:S01]  /*03d0*/  FADD R5, R24.reuse, -12582912 ;  /* 0xcb40000018057421 */ /* 0x040fe20000000000 */
[----:B------:R-:W-:Y:S01]  /*03e0*/  LOP3.LUT P6, RZ, R24, 0x2, RZ, 0xc0, !PT ;  /* 0x0000000218ff7812 */ /* 0x000fe200078cc0ff */
[----:B------:R-:W-:-:S02]  /*03f0*/  HADD2.F32 R24, -RZ, R8.H0_H0 ;  /* 0x20000008ff187230 */ /* 0x000fc40000004100 */
[----:B------:R-:W-:Y:S01]  /*0400*/  FFMA R19, R16, R18, R19 ;  /* 0x0000001210137223 */ /* 0x000fe20000000013 */
[----:B------:R-:W-:Y:S01]  /*0410*/  LOP3.LUT P5, RZ, R22, 0x2, RZ, 0xc0, !PT ;  /* 0x0000000216ff7812 */ /* 0x000fe200078ac0ff */
[----:B------:R-:W-:Y:S01]  /*0420*/  FMUL R22, R11, R11 ;  /* 0x0000000b0b167220 */ /* 0x000fe20000400000 */
[----:B------:R-:W-:Y:S01]  /*0430*/  FSEL R25, -R17, 0.0083321612328290939331, !P1 ;  /* 0x3c08839e11197808 */ /* 0x000fe20004800100 */
[----:B------:R-:W-:Y:S01]  /*0440*/  FFMA R23, R16, R19, R23 ;  /* 0x0000001310177223 */ /* 0x000fe20000000017 */
[----:B------:R-:W-:Y:S01]  /*0450*/  FFMA R18, R24, R15, 12582912 ;  /* 0x4b40000018127423 */ /* 0x000fe2000000000f */
[----:B------:R-:W-:Y:S01]  /*0460*/  FSEL R19, R20, -0.00019515295571181923151, !P1 ;  /* 0xb94ca1f914137808 */ /* 0x000fe20004800000 */
[----:B------:R-:W-:Y:S01]  /*0470*/  FFMA R6, R5, -1.5707962512969970703, R6 ;  /* 0xbfc90fda05067823 */ /* 0x000fe20000000006 */
[----:B------:R-:W-:Y:S01]  /*0480*/  FSEL R27, R21, -0.16666655242443084717, !P1 ;  /* 0xbe2aaaa3151b7808 */ /* 0x000fe20004800000 */
[----:B------:R-:W-:Y:S01]  /*0490*/  FADD R29, R18, -12582912 ;  /* 0xcb400000121d7421 */ /* 0x000fe20000000000 */
[C---:B------:R-:W-:Y:S01]  /*04a0*/  FSEL R16, R22.reuse, R11, !P1 ;  /* 0x0000000b16107208 */ /* 0x040fe20004800000 */
[C---:B------:R-:W-:Y:S01]  /*04b0*/  FFMA R19, R22.reuse, R19, R25 ;  /* 0x0000001316137223 */ /* 0x040fe20000000019 */
[----:B------:R-:W-:Y:S01]  /*04c0*/  FFMA R5, R5, -7.5497894158615963534e-08, R6 ;  /* 0xb3a2216805057823 */ /* 0x000fe20000000006 */
[C---:B------:R-:W-:Y:S01]  /*04d0*/  FFMA R6, R29.reuse, -1.5707962512969970703, R24 ;  /* 0xbfc90fda1d067823 */ /* 0x040fe20000000018 */
[----:B------:R-:W-:Y:S01]  /*04e0*/  FSEL R25, RZ, -0.5, P1 ;  /* 0xbf000000ff197808 */ /* 0x000fe20000800000 */
[----:B------:R-:W-:Y:S01]  /*04f0*/  FFMA R27, R22, R19, R27 ;  /* 0x00000013161b7223 */ /* 0x000fe2000000001b */
[----:B------:R-:W-:Y:S01]  /*0500*/  LOP3.LUT R24, R18, 0x1, RZ, 0xc0, !PT ;  /* 0x0000000112187812 */ /* 0x000fe200078ec0ff */
[----:B------:R-:W-:Y:S01]  /*0510*/  FFMA R6, R29, -7.5497894158615963534e-08, R6 ;  /* 0xb3a221681d067823 */ /* 0x000fe20000000006 */
[----:B------:R-:W-:Y:S01]  /*0520*/  FSEL R19, R11, 1, P1 ;  /* 0x3f8000000b137808 */ /* 0x000fe20000800000 */
[----:B------:R-:W-:Y:S01]  /*0530*/  FFMA R25, R22, R27, R25 ;  /* 0x0000001b16197223 */ /* 0x000fe20000000019 */
[----:B------:R-:W-:Y:S01]  /*0540*/  ISETP.NE.U32.AND P1, PT, R24, 0x1, PT ;  /* 0x000000011800780c */ /* 0x000fe20003f25070 */
[----:B------:R-:W-:Y:S01]  /*0550*/  FFMA R11, R13, R23, R14 ;  /* 0x000000170d0b7223 */ /* 0x000fe2000000000e */
[----:B------:R-:W-:Y:S01]  /*0560*/  FSEL R22, R20, -0.00019515295571181923151, !P2 ;  /* 0xb94ca1f914167808 */ /* 0x000fe20005000000 */
[----:B------:R-:W-:Y:S01]  /*0570*/  FMUL R23, R12, R12 ;  /* 0x0000000c0c177220 */ /* 0x000fe20000400000 */
[----:B------:R-:W-:Y:S01]  /*0580*/  FSEL R24, -R17, 0.0083321612328290939331, !P2 ;  /* 0x3c08839e11187808 */ /* 0x000fe20005000100 */
[----:B------:R-:W-:Y:S01]  /*0590*/  FMUL R14, R5, R5 ;  /* 0x00000005050e7220 */ /* 0x000fe20000400000 */
[----:B------:R-:W-:Y:S01]  /*05a0*/  FSEL R13, R20, -0.00019515295571181923151, !P4 ;  /* 0xb94ca1f9140d7808 */ /* 0x000fe20006000000 */
[----:B------:R-:W-:Y:S01]  /*05b0*/  FFMA R19, R16, R25, R19 ;  /* 0x0000001910137223 */ /* 0x000fe20000000013 */
[----:B------:R-:W-:Y:S01]  /*05c0*/  FSEL R27, -R17, 0.0083321612328290939331, !P4 ;  /* 0x3c08839e111b7808 */ /* 0x000fe20006000100 */
[----:B------:R-:W-:Y:S01]  /*05d0*/  FFMA R24, R23, R22, R24 ;  /* 0x0000001617187223 */ /* 0x000fe20000000018 */
[----:B------:R-:W-:-:S02]  /*05e0*/  FSEL R22, R21, -0.16666655242443084717, !P2 ;  /* 0xbe2aaaa315167808 */ /* 0x000fc40005000000 */
[----:B------:R-:W-:Y:S01]  /*05f0*/  FSEL R25, RZ, -0.5, P4 ;  /* 0xbf000000ff197808 */ /* 0x000fe20002000000 */
[C---:B------:R-:W-:Y:S01]  /*0600*/  FFMA R27, R14.reuse, R13, R27 ;  /* 0x0000000d0e1b7223 */ /* 0x040fe2000000001b */
[----:B------:R-:W-:Y:S01]  /*0610*/  FSEL R13, R21, -0.16666655242443084717, !P4 ;  /* 0xbe2aaaa3150d7808 */ /* 0x000fe20006000000 */
[----:B------:R-:W-:Y:S01]  /*0620*/  FFMA R24, R23, R24, R22 ;  /* 0x0000001817187223 */ /* 0x000fe20000000016 */
[----:B------:R-:W-:Y:S02]  /*0630*/  FSEL R22, RZ, -0.5, P2 ;  /* 0xbf000000ff167808 */ /* 0x000fe40001000000 */
[----:B------:R-:W-:Y:S01]  /*0640*/  FSEL R11, R11, -R11, !P0 ;  /* 0x8000000b0b0b7208 */ /* 0x000fe20004000000 */
[----:B------:R-:W-:Y:S01]  /*0650*/  FFMA R27, R14, R27, R13 ;  /* 0x0000001b0e1b7223 */ /* 0x000fe2000000000d */
[----:B------:R-:W-:Y:S01]  /*0660*/  FSEL R16, R20, -0.00019515295571181923151, !P1 ;  /* 0xb94ca1f914107808 */ /* 0x000fe20004800000 */
[C---:B------:R-:W-:Y:S01]  /*0670*/  FFMA R24, R23.reuse, R24, R22 ;  /* 0x0000001817187223 */ /* 0x040fe20000000016 */
[----:B------:R-:W-:Y:S01]  /*0680*/  FSEL R23, R23, R12, !P2 ;  /* 0x0000000c17177208 */ /* 0x000fe20005000000 */
[----:B------:R-:W-:Y:S01]  /*0690*/  FFMA R25, R14, R27, R25 ;  /* 0x0000001b0e197223 */ /* 0x000fe20000000019 */
[----:B------:R-:W-:Y:S01]  /*06a0*/  FSEL R22, R12, 1, P2 ;  /* 0x3f8000000c167808 */ /* 0x000fe20001000000 */
[----:B------:R-:W-:Y:S01]  /*06b0*/  FMUL R13, R6, R6 ;  /* 0x00000006060d7220 */ /* 0x000fe20000400000 */
[----:B------:R-:W-:-:S02]  /*06c0*/  FSEL R12, R19, -R19, !P3 ;  /* 0x80000013130c7208 */ /* 0x000fc40005800000 */
[C---:B------:R-:W-:Y:S01]  /*06d0*/  HSET2.BF.EQ.AND R19, |R4|.reuse, 0.2093505859375, 0.2093505859375, PT ;  /* 0x32b332b304137433 */ /* 0x040fe20003802280 */
[----:B------:R-:W-:Y:S01]  /*06e0*/  FFMA R22, R23, R24, R22 ;  /* 0x0000001817167223 */ /* 0x000fe20000000016 */
[----:B------:R-:W-:Y:S01]  /*06f0*/  F2FP.F16.F32.PACK_AB R12, R12, R11 ;  /* 0x0000000b0c0c723e */ /* 0x000fe200000000ff */
[--C-:B------:R-:W-:Y:S01]  /*0700*/  HADD2.F32 R11, -RZ, R3.reuse.H0_H0 ;  /* 0x20000003ff0b7230 */ /* 0x100fe20000004100 */
[----:B------:R-:W-:Y:S01]  /*0710*/  FSEL R14, R14, R5, !P4 ;  /* 0x000000050e0e7208 */ /* 0x000fe20006000000 */
[----:B------:R-:W-:Y:S01]  /*0720*/  HADD2.F32 R3, -RZ, R3.H1_H1 ;  /* 0x30000003ff037230 */ /* 0x000fe20000004100 */
[----:B------:R-:W-:Y:S02]  /*0730*/  FSEL R5, R5, 1, P4 ;  /* 0x3f80000005057808 */ /* 0x000fe40002000000 */
[----:B------:R-:W-:Y:S01]  /*0740*/  FSEL R26, -R17, 0.0083321612328290939331, !P1 ;  /* 0x3c08839e111a7808 */ /* 0x000fe20004800100 */
[----:B------:R-:W-:Y:S01]  /*0750*/  HFMA2 R19, R19, 0.0001220703125, 0.0001220703125, |R12| ;  /* 0x0800080013137831 */ /* 0x000fe2000008000c */
[----:B------:R-:W-:Y:S01]  /*0760*/  FSEL R24, R21, -0.16666655242443084717, !P1 ;  /* 0xbe2aaaa315187808 */ /* 0x000fe20004800000 */
[----:B------:R-:W-:Y:S01]  /*0770*/  FFMA R5, R14, R25, R5 ;  /* 0x000000190e057223 */ /* 0x000fe20000000005 */
[----:B------:R-:W-:Y:S01]  /*0780*/  HSET2.BF.EQ.AND R4, |R4|, 300, 300, PT ;  /* 0x5cb05cb004047433 */ /* 0x000fe20003802280 */
[----:B------:R-:W-:Y:S01]  /*0790*/  FFMA R16, R13, R16, R26 ;  /* 0x000000100d107223 */ /* 0x000fe2000000001a */
[----:B------:R-:W-:Y:S01]  /*07a0*/  FSEL R22, R22, -R22, !P5 ;  /* 0x8000001616167208 */ /* 0x000fe20006800000 */
[----:B------:R-:W0:Y:S01]  /*07b0*/  MUFU.RCP R14, R11 ;  /* 0x0000000b000e7308 */ /* 0x000e220000001000 */
[----:B------:R-:W-:Y:S01]  /*07c0*/  FSEL R23, R5, -R5, !P6 ;  /* 0x8000000505177208 */ /* 0x000fe20007000000 */
[----:B------:R-:W-:Y:S01]  /*07d0*/  FFMA R16, R13, R16, R24 ;  /* 0x000000100d107223 */ /* 0x000fe20000000018 */
[----:B------:R-:W-:Y:S01]  /*07e0*/  FSEL R26, RZ, -0.5, P1 ;  /* 0xbf000000ff1a7808 */ /* 0x000fe20000800000 */
[----:B------:R-:W-:Y:S01]  /*07f0*/  HFMA2 R19, R4, -0.00048828125, -0.00048828125, R19 ;  /* 0x9000900004137831 */ /* 0x000fe20000000013 */
[----:B------:R-:W-:-:S02]  /*0800*/  F2FP.F16.F32.PACK_AB R22, R23, R22 ;  /* 0x000000161716723e */ /* 0x000fc400000000ff */
[----:B------:R-:W-:Y:S01]  /*0810*/  HSET2.BF.EQ.AND R4, |R2|, 0.2093505859375, 0.2093505859375, PT ;  /* 0x32b332b302047433 */ /* 0x000fe20003802280 */
[C---:B------:R-:W-:Y:S01]  /*0820*/  FFMA R26, R13.reuse, R16, R26 ;  /* 0x000000100d1a7223 */ /* 0x040fe2000000001a */
[----:B------:R-:W-:Y:S02]  /*0830*/  FSEL R13, R13, R6, !P1 ;  /* 0x000000060d0d7208 */ /* 0x000fe40004800000 */
[----:B------:R-:W-:Y:S01]  /*0840*/  LOP3.LUT R5, R19, 0x80008000, R12, 0xf8, !PT ;  /* 0x8000800013057812 */ /* 0x000fe200078ef80c */
[----:B------:R-:W-:Y:S01]  /*0850*/  HADD2.F32 R12, -RZ, R8.H1_H1 ;  /* 0x30000008ff0c7230 */ /* 0x000fe20000004100 */
[----:B------:R-:W-:Y:S01]  /*0860*/  FSEL R6, R6, 1, P1 ;  /* 0x3f80000006067808 */ /* 0x000fe20000800000 */
[----:B------:R-:W-:Y:S01]  /*0870*/  HFMA2 R4, R4, 0.0001220703125, 0.0001220703125, |R22| ;  /* 0x0800080004047831 */ /* 0x000fe20000080016 */
[----:B------:R-:W-:Y:S01]  /*0880*/  HSET2.BF.EQ.AND R2, |R2|, 300, 300, PT ;  /* 0x5cb05cb002027433 */ /* 0x000fe20003802280 */
[----:B------:R-:W-:Y:S02]  /*0890*/  HADD2.F32 R16, -RZ, R5.H0_H0 ;  /* 0x20000005ff107230 */ /* 0x000fe40000004100 */
[----:B------:R-:W-:Y:S01]  /*08a0*/  FFMA R28, R12, R15, 12582912 ;  /* 0x4b4000000c1c7423 */ /* 0x000fe2000000000f */
[----:B------:R-:W-:-:S02]  /*08b0*/  FFMA R13, R13, R26, R6 ;  /* 0x0000001a0d0d7223 */ /* 0x000fc40000000006 */
[----:B------:R-:W1:Y:S01]  /*08c0*/  MUFU.RCP R6, R3 ;  /* 0x0000000300067308 */ /* 0x000e620000001000 */
[----:B0-----:R-:W-:Y:S01]  /*08d0*/  FMUL R19, R16, R14 ;  /* 0x0000000e10137220 */ /* 0x001fe20000400000 */
[C---:B------:R-:W-:Y:S01]  /*08e0*/  FADD R25, R28.reuse, -12582912 ;  /* 0xcb4000001c197421 */ /* 0x040fe20000000000 */
[----:B------:R-:W-:Y:S01]  /*08f0*/  LOP3.LUT R24, R28, 0x1, RZ, 0xc0, !PT ;  /* 0x000000011c187812 */ /* 0x000fe200078ec0ff */
[----:B------:R-:W-:Y:S02]  /*0900*/  HFMA2 R23, R2, -0.00048828125, -0.00048828125, R4 ;  /* 0x9000900002177831 */ /* 0x000fe40000000004 */
[----:B------:R-:W-:Y:S01]  /*0910*/  F2FP.F16.F32.PACK_AB R4, RZ, R19 ;  /* 0x00000013ff04723e */ /* 0x000fe200000000ff */
[----:B------:R-:W-:Y:S01]  /*0920*/  FFMA R2, R25, -1.5707962512969970703, R12 ;  /* 0xbfc90fda19027823 */ /* 0x000fe2000000000c */
[----:B------:R-:W-:Y:S02]  /*0930*/  ISETP.NE.U32.AND P1, PT, R24, 0x1, PT ;  /* 0x000000011800780c */ /* 0x000fe40003f25070 */
[----:B------:R-:W-:Y:S01]  /*0940*/  LOP3.LUT R12, R23, 0x80008000, R22, 0xf8, !PT ;  /* 0x80008000170c7812 */ /* 0x000fe200078ef816 */
[----:B------:R-:W-:Y:S01]  /*0950*/  HADD2.F32 R22, -RZ, R5.H1_H1 ;  /* 0x30000005ff167230 */ /* 0x000fe20000004100 */
[C---:B------:R-:W-:Y:S01]  /*0960*/  HSETP2.GEU.AND P0, PT, |R4|.reuse.H0_H0, 8.523464202880859375e-06, 8.523464202880859375e-06, PT ;  /* 0x008f008f04007434 */ /* 0x040fe20003f0ea00 */
[----:B------:R-:W-:Y:S01]  /*0970*/  FFMA R2, R25, -7.5497894158615963534e-08, R2 ;  /* 0xb3a2216819027823 */ /* 0x000fe20000000002 */
[----:B------:R-:W-:-:S02]  /*0980*/  HSETP2.GT.AND P5, PT, |R4|.H0_H0, RZ.H0_H0, PT ;  /* 0x200000ff04007234 */ /* 0x000fc40003fa4a00 */
[----:B------:R-:W-:Y:S01]  /*0990*/  FSEL R24, R20, -0.00019515295571181923151, !P1 ;  /* 0xb94ca1f914187808 */ /* 0x000fe20004800000 */
[----:B-1----:R-:W-:Y:S01]  /*09a0*/  FMUL R25, R22, R6 ;  /* 0x0000000616197220 */ /* 0x002fe20000400000 */
[----:B------:R-:W-:Y:S01]  /*09b0*/  FSEL R26, -R17, 0.0083321612328290939331, !P1 ;  /* 0x3c08839e111a7808 */ /* 0x000fe20004800100 */
[----:B------:R-:W-:Y:S01]  /*09c0*/  FMUL R27, R2, R2 ;  /* 0x00000002021b7220 */ /* 0x000fe20000400000 */
[----:B------:R-:W-:Y:S02]  /*09d0*/  PLOP3.LUT P5, PT, P0, P5, PT, 0xf2, 0x2f ;  /* 0x00000000002f781c */ /* 0x000fe400007abe72 */
[----:B------:R-:W-:Y:S01]  /*09e0*/  F2FP.F16.F32.PACK_AB R5, RZ, R25 ;  /* 0x00000019ff05723e */ /* 0x000fe200000000ff */
[----:B------:R-:W-:Y:S01]  /*09f0*/  FFMA R26, R27, R24, R26 ;  /* 0x000000181b1a7223 */ /* 0x000fe2000000001a */
[----:B------:R-:W-:-:S03]  /*0a00*/  FSEL R24, R21, -0.16666655242443084717, !P1 ;  /* 0xbe2aaaa315187808 */ /* 0x000fc60004800000 */
[C---:B------:R-:W-:Y:S02]  /*0a10*/  HSETP2.GEU.AND P0, PT, |R5|.reuse.H0_H0, 8.523464202880859375e-06, 8.523464202880859375e-06, PT ;  /* 0x008f008f05007434 */ /* 0x040fe40003f0ea00 */
[----:B------:R-:W-:Y:S01]  /*0a20*/  HSETP2.GT.AND P4, PT, |R5|.H0_H0, RZ.H0_H0, PT ;  /* 0x200000ff05007234 */ /* 0x000fe20003f84a00 */
[----:B------:R-:W-:Y:S01]  /*0a30*/  FFMA R26, R27, R26, R24 ;  /* 0x0000001a1b1a7223 */ /* 0x000fe20000000018 */
[----:B------:R-:W-:Y:S02]  /*0a40*/  FSEL R24, RZ, -0.5, P1 ;  /* 0xbf000000ff187808 */ /* 0x000fe40000800000 */
[----:B------:R-:W-:Y:S01]  /*0a50*/  @!P5 FFMA R23, -R11, R19, R16 ;  /* 0x000000130b17d223 */ /* 0x000fe20000000110 */
[----:B------:R-:W-:Y:S01]  /*0a60*/  PLOP3.LUT P4, PT, P0, P4, PT, 0xf2, 0x2f ;  /* 0x00000000002f781c */ /* 0x000fe20000789e72 */
[----:B------:R-:W-:Y:S02]  /*0a70*/  HADD2.F32 R16, -RZ, R9.H0_H0 ;  /* 0x20000009ff107230 */ /* 0x000fe40000004100 */
[C---:B------:R-:W-:Y:S01]  /*0a80*/  FFMA R24, R27.reuse, R26, R24 ;  /* 0x0000001a1b187223 */ /* 0x040fe20000000018 */
[----:B------:R-:W-:Y:S01]  /*0a90*/  FSEL R26, R27, R2, !P1 ;  /* 0x000000021b1a7208 */ /* 0x000fe20004800000 */
[----:B------:R-:W0:Y:S01]  /*0aa0*/  MUFU.RCP R11, R16 ;  /* 0x00000010000b7308 */ /* 0x000e220000001000 */
[----:B------:R-:W-:Y:S01]  /*0ab0*/  FSEL R27, R2, 1, P1 ;  /* 0x3f800000021b7808 */ /* 0x000fe20000800000 */
[----:B------:R-:W-:Y:S01]  /*0ac0*/  @!P5 FFMA R2, R14, R23, R19 ;  /* 0x000000170e02d223 */ /* 0x000fe20000000013 */
[----:B------:R-:W-:Y:S01]  /*0ad0*/  HMUL2 R23, R10, 2, 2 ;  /* 0x400040000a177832 */ /* 0x000fe20000000000 */
[----:B------:R-:W-:-:S02]  /*0ae0*/  LOP3.LUT P1, RZ, R18, 0x2, RZ, 0xc0, !PT ;  /* 0x0000000212ff7812 */ /* 0x000fc4000782c0ff */
[----:B------:R-:W-:Y:S01]  /*0af0*/  FFMA R26, R26, R24, R27 ;  /* 0x000000181a1a7223 */ /* 0x000fe2000000001b */
[----:B------:R-:W-:Y:S02]  /*0b00*/  HADD2.F32 R27, -RZ, R12.H0_H0 ;  /* 0x2000000cff1b7230 */ /* 0x000fe40000004100 */
[----:B------:R-:W-:Y:S01]  /*0b10*/  @!P4 FFMA R3, -R3, R25, R22 ;  /* 0x000000190303c223 */ /* 0x000fe20000000116 */
[----:B------:R-:W-:Y:S01]  /*0b20*/  HFMA2 R22, R23, R7, -RZ ;  /* 0x0000000717167231 */ /* 0x000fe200001000ff */
[----:B------:R-:W-:Y:S02]  /*0b30*/  FSEL R18, R13, -R13, !P1 ;  /* 0x8000000d0d127208 */ /* 0x000fe40004800000 */
[----:B------:R-:W-:Y:S01]  /*0b40*/  @!P4 FFMA R3, R6, R3, R25 ;  /* 0x000000030603c223 */ /* 0x000fe20000000019 */
[----:B------:R-:W-:Y:S01]  /*0b50*/  @!P5 F2FP.F16.F32.PACK_AB R4, RZ, R2 ;  /* 0x00000002ff04d23e */ /* 0x000fe200000000ff */
[----:B0-----:R-:W-:-:S03]  /*0b60*/  FMUL R24, R27, R11 ;  /* 0x0000000b1b187220 */ /* 0x001fc60000400000 */
[----:B------:R-:W-:Y:S01]  /*0b70*/  @!P4 F2FP.F16.F32.PACK_AB R5, RZ, R3 ;  /* 0x00000003ff05c23e */ /* 0x000fe200000000ff */
[----:B------:R-:W-:Y:S01]  /*0b80*/  HADD2.F32 R14, -RZ, R22.H0_H0 ;  /* 0x20000016ff0e7230 */ /* 0x000fe20000004100 */
[----:B------:R-:W-:-:S04]  /*0b90*/  F2FP.F16.F32.PACK_AB R6, RZ, R24 ;  /* 0x00000018ff06723e */ /* 0x000fc800000000ff */
[----:B------:R-:W-:Y:S01]  /*0ba0*/  FFMA R29, R14, R15, 12582912 ;  /* 0x4b4000000e1d7423 */ /* 0x000fe2000000000f */
[----:B------:R-:W-:Y:S02]  /*0bb0*/  PRMT R4, R4, 0x5410, R5 ;  /* 0x0000541004047816 */ /* 0x000fe40000000005 */
[C---:B------:R-:W-:Y:S01]  /*0bc0*/  HSETP2.GEU.AND P0, PT, |R6|.reuse.H0_H0, 8.523464202880859375e-06, 8.523464202880859375e-06, PT ;  /* 0x008f008f06007434 */ /* 0x040fe20003f0ea00 */
[----:B------:R-:W-:Y:S01]  /*0bd0*/  FADD R19, R29, -12582912 ;  /* 0xcb4000001d137421 */ /* 0x000fe20000000000 */
[----:B------:R-:W-:-:S03]  /*0be0*/  HSETP2.GT.AND P3, PT, |R6|.H0_H0, RZ.H0_H0, PT ;  /* 0x200000ff06007234 */ /* 0x000fc60003f64a00 */
[C---:B------:R-:W-:Y:S02]  /*0bf0*/  FFMA R14, R19.reuse, -1.5707962512969970703, R14 ;  /* 0xbfc90fda130e7823 */ /* 0x040fe4000000000e */
[----:B------:R-:W-:Y:S02]  /*0c00*/  PLOP3.LUT P3, PT, P0, P3, PT, 0xf2, 0x2f ;  /* 0x00000000002f781c */ /* 0x000fe40000767e72 */
[----:B------:R-:W-:Y:S01]  /*0c10*/  FFMA R19, R19, -7.5497894158615963534e-08, R14 ;  /* 0xb3a2216813137823 */ /* 0x000fe2000000000e */
[----:B------:R-:W-:Y:S01]  /*0c20*/  HADD2.F32 R14, -RZ, R9.H1_H1 ;  /* 0x30000009ff0e7230 */ /* 0x000fe20000004100 */
[----:B------:R-:W-:-:S03]  /*0c30*/  LOP3.LUT P0, RZ, R28, 0x2, RZ, 0xc0, !PT ;  /* 0x000000021cff7812 */ /* 0x000fc6000780c0ff */
[----:B------:R-:W0:Y:S01]  /*0c40*/  MUFU.RCP R13, R14 ;  /* 0x0000000e000d7308 */ /* 0x000e220000001000 */
[----:B------:R-:W-:Y:S01]  /*0c50*/  FSEL R25, R26, -R26, !P0 ;  /* 0x8000001a1a197208 */ /* 0x000fe20004000000 */
[----:B------:R-:W-:-:S03]  /*0c60*/  HADD2.F32 R26, -RZ, R10.H0_H0 ;  /* 0x2000000aff1a7230 */ /* 0x000fc60000004100 */
[----:B------:R-:W-:Y:S01]  /*0c70*/  F2FP.F16.F32.PACK_AB R18, R25, R18 ;  /* 0x000000121912723e */ /* 0x000fe200000000ff */
[----:B------:R-:W-:Y:S01]  /*0c80*/  @!P3 FFMA R9, -R16, R24, R27 ;  /* 0x000000181009b223 */ /* 0x000fe2000000011b */
[C---:B------:R-:W-:Y:S01]  /*0c90*/  HSET2.BF.EQ.AND R16, |R8|.reuse, 0.2093505859375, 0.2093505859375, PT ;  /* 0x32b332b308107433 */ /* 0x040fe20003802280 */
[----:B------:R-:W-:Y:S01]  /*0ca0*/  HADD2.F32 R27, -RZ, R12.H1_H1 ;  /* 0x3000000cff1b7230 */ /* 0x000fe20000004100 */
[----:B------:R-:W-:Y:S01]  /*0cb0*/  LOP3.LUT R25, R29, 0x1, RZ, 0xc0, !PT ;  /* 0x000000011d197812 */ /* 0x000fe200078ec0ff */
[----:B------:R-:W-:Y:S01]  /*0cc0*/  @!P3 FFMA R9, R11, R9, R24 ;  /* 0x000000090b09b223 */ /* 0x000fe20000000018 */
[----:B------:R-:W-:Y:S01]  /*0cd0*/  HSET2.BF.EQ.AND R8, |R8|, 300, 300, PT ;  /* 0x5cb05cb008087433 */ /* 0x000fe20003802280 */
[----:B------:R-:W-:Y:S01]  /*0ce0*/  HFMA2 R16, R16, 0.0001220703125, 0.0001220703125, |R18| ;  /* 0x0800080010107831 */ /* 0x000fe20000080012 */
[----:B------:R-:W-:Y:S02]  /*0cf0*/  ISETP.NE.U32.AND P2, PT, R25, 0x1, PT ;  /* 0x000000011900780c */ /* 0x000fe40003f45070 */
[----:B------:R-:W-:Y:S01]  /*0d00*/  @!P3 F2FP.F16.F32.PACK_AB R6, RZ, R9 ;  /* 0x00000009ff06b23e */ /* 0x000fe200000000ff */
[----:B0-----:R-:W-:Y:S01]  /*0d10*/  FMUL R12, R27, R13 ;  /* 0x0000000d1b0c7220 */ /* 0x001fe20000400000 */
[----:B------:R-:W-:-:S02]  /*0d20*/  FSEL R11, R20, -0.00019515295571181923151, !P2 ;  /* 0xb94ca1f9140b7808 */ /* 0x000fc40005000000 */
[----:B------:R-:W-:Y:S01]  /*0d30*/  FSEL R31, -R17, 0.0083321612328290939331, !P2 ;  /* 0x3c08839e111f7808 */ /* 0x000fe20005000100 */
[----:B------:R-:W-:Y:S01]  /*0d40*/  HFMA2 R25, R8, -0.00048828125, -0.00048828125, R16 ;  /* 0x9000900008197831 */ /* 0x000fe20000000010 */
[----:B------:R-:W-:Y:S01]  /*0d50*/  F2FP.F16.F32.PACK_AB R8, RZ, R12 ;  /* 0x0000000cff08723e */ /* 0x000fe200000000ff */
[----:B------:R-:W-:-:S04]  /*0d60*/  FMUL R16, R19, R19 ;  /* 0x0000001313107220 */ /* 0x000fc80000400000 */
[C---:B------:R-:W-:Y:S01]  /*0d70*/  HSETP2.GEU.AND P1, PT, |R8|.reuse.H0_H0, 8.523464202880859375e-06, 8.523464202880859375e-06, PT ;  /* 0x008f008f08007434 */ /* 0x040fe20003f2ea00 */
[C---:B------:R-:W-:Y:S01]  /*0d80*/  FFMA R31, R16.reuse, R11, R31 ;  /* 0x0000000b101f7223 */ /* 0x040fe2000000001f */
[----:B------:R-:W-:Y:S02]  /*0d90*/  HSETP2.GT.AND P0, PT, |R8|.H0_H0, RZ.H0_H0, PT ;  /* 0x200000ff08007234 */ /* 0x000fe40003f04a00 */
[----:B------:R-:W-:Y:S02]  /*0da0*/  LOP3.LUT R11, R25, 0x80008000, R18, 0xf8, !PT ;  /* 0x80008000190b7812 */ /* 0x000fe400078ef812 */
[----:B------:R-:W-:Y:S01]  /*0db0*/  FSEL R25, R21, -0.16666655242443084717, !P2 ;  /* 0xbe2aaaa315197808 */ /* 0x000fe20005000000 */
[----:B------:R-:W0:Y:S01]  /*0dc0*/  MUFU.RCP R18, R26 ;  /* 0x0000001a00127308 */ /* 0x000e220000001000 */
[----:B------:R-:W-:Y:S02]  /*0dd0*/  PLOP3.LUT P0, PT, P1, P0, PT, 0xf2, 0x2f ;  /* 0x00000000002f781c */ /* 0x000fe40000f01e72 */
[C---:B------:R-:W-:Y:S01]  /*0de0*/  FSEL R28, R16.reuse, R19, !P2 ;  /* 0x00000013101c7208 */ /* 0x040fe20005000000 */
[----:B------:R-:W-:Y:S01]  /*0df0*/  FFMA R24, R16, R31, R25 ;  /* 0x0000001f10187223 */ /* 0x000fe20000000019 */
[----:B------:R-:W-:-:S02]  /*0e00*/  FSEL R25, RZ, -0.5, P2 ;  /* 0xbf000000ff197808 */ /* 0x000fc40001000000 */
[----:B------:R-:W-:Y:S02]  /*0e10*/  FSEL R19, R19, 1, P2 ;  /* 0x3f80000013137808 */ /* 0x000fe40001000000 */
[----:B------:R-:W-:Y:S01]  /*0e20*/  LOP3.LUT P2, RZ, R29, 0x2, RZ, 0xc0, !PT ;  /* 0x000000021dff7812 */ /* 0x000fe2000784c0ff */
[----:B------:R-:W-:Y:S01]  /*0e30*/  FFMA R24, R16, R24, R25 ;  /* 0x0000001810187223 */ /* 0x000fe20000000019 */
[----:B------:R-:W-:Y:S02]  /*0e40*/  HADD2.F32 R25, -RZ, R11.H0_H0 ;  /* 0x2000000bff197230 */ /* 0x000fe40000004100 */
[----:B------:R-:W-:Y:S02]  /*0e50*/  HADD2.F32 R16, -RZ, R22.H1_H1 ;  /* 0x30000016ff107230 */ /* 0x000fe40000004100 */
[----:B------:R-:W-:Y:S01]  /*0e60*/  @!P0 FFMA R14, -R14, R12, R27 ;  /* 0x0000000c0e0e8223 */ /* 0x000fe2000000011b */
[----:B------:R-:W-:Y:S01]  /*0e70*/  FFMA R28, R28, R24, R19 ;  /* 0x000000181c1c7223 */ /* 0x000fe20000000013 */
[----:B------:R-:W-:-:S02]  /*0e80*/  HADD2.F32 R29, -RZ, R10.H1_H1 ;  /* 0x3000000aff1d7230 */ /* 0x000fc40000004100 */
[----:B0-----:R-:W-:Y:S01]  /*0e90*/  FMUL R19, R25, R18 ;  /* 0x0000001219137220 */ /* 0x001fe20000400000 */
[----:B------:R-:W-:Y:S01]  /*0ea0*/  @!P0 FFMA R12, R13, R14, R12 ;  /* 0x0000000e0d0c8223 */ /* 0x000fe2000000000c */
[----:B------:R-:W-:Y:S01]  /*0eb0*/  FFMA R14, R16, R15, 12582912 ;  /* 0x4b400000100e7423 */ /* 0x000fe2000000000f */
[----:B------:R-:W-:Y:S01]  /*0ec0*/  FSEL R28, R28, -R28, !P2 ;  /* 0x8000001c1c1c7208 */ /* 0x000fe20005000000 */
[----:B------:R-:W0:Y:S01]  /*0ed0*/  MUFU.RCP R13, R29 ;  /* 0x0000001d000d7308 */ /* 0x000e220000001000 */
[----:B------:R-:W-:Y:S01]  /*0ee0*/  F2FP.F16.F32.PACK_AB R10, RZ, R19 ;  /* 0x00000013ff0a723e */ /* 0x000fe200000000ff */
[C---:B------:R-:W-:Y:S01]  /*0ef0*/  FADD R31, R14.reuse, -12582912 ;  /* 0xcb4000000e1f7421 */ /* 0x040fe20000000000 */
[----:B------:R-:W-:Y:S02]  /*0f00*/  LOP3.LUT R24, R14, 0x1, RZ, 0xc0, !PT ;  /* 0x000000010e187812 */ /* 0x000fe400078ec0ff */
[----:B------:R-:W-:Y:S02]  /*0f10*/  P2R R27, PR, RZ, 0x1 ;  /* 0x00000001ff1b7803 */ /* 0x000fe40000000000 */
[----:B------:R-:W-:Y:S01]  /*0f20*/  ISETP.NE.U32.AND P2, PT, R24, 0x1, PT ;  /* 0x000000011800780c */ /* 0x000fe20003f45070 */
[----:B------:R-:W-:Y:S01]  /*0f30*/  FFMA R24, R31, -1.5707962512969970703, R16 ;  /* 0xbfc90fda1f187823 */ /* 0x000fe20000000010 */
[----:B------:R-:W-:-:S02]  /*0f40*/  HSETP2.GEU.AND P6, PT, |R10|.H0_H0, 8.523464202880859375e-06, 8.523464202880859375e-06, PT ;  /* 0x008f008f0a007434 */ /* 0x000fc40003fcea00 */
[----:B------:R-:W-:Y:S01]  /*0f50*/  HSETP2.GT.AND P1, PT, |R10|.H0_H0, RZ.H0_H0, PT ;  /* 0x200000ff0a007234 */ /* 0x000fe20003f24a00 */
[----:B------:R-:W-:Y:S01]  /*0f60*/  FFMA R31, R31, -7.5497894158615963534e-08, R24 ;  /* 0xb3a221681f1f7823 */ /* 0x000fe20000000018 */
[----:B------:R-:W-:Y:S02]  /*0f70*/  FSEL R33, R20, -0.00019515295571181923151, !P2 ;  /* 0xb94ca1f914217808 */ /* 0x000fe40005000000 */
[----:B------:R-:W-:Y:S01]  /*0f80*/  FSEL R35, -R17, 0.0083321612328290939331, !P2 ;  /* 0x3c08839e11237808 */ /* 0x000fe20005000100 */
[----:B------:R-:W-:Y:S01]  /*0f90*/  FMUL R24, R31, R31 ;  /* 0x0000001f1f187220 */ /* 0x000fe20000400000 */
[----:B------:R-:W-:Y:S02]  /*0fa0*/  PLOP3.LUT P1, PT, P6, P1, PT, 0xf2, 0x2f ;  /* 0x00000000002f781c */ /* 0x000fe40003723e72 */
[----:B------:R-:W-:Y:S01]  /*0fb0*/  LOP3.LUT P6, RZ, R14, 0x2, RZ, 0xc0, !PT ;  /* 0x000000020eff7812 */ /* 0x000fe200078cc0ff */
[----:B------:R-:W-:Y:S01]  /*0fc0*/  FFMA R30, R24, R33, R35 ;  /* 0x00000021181e7223 */ /* 0x000fe20000000023 */
[----:B------:R-:W-:Y:S01]  /*0fd0*/  FSEL R33, R21, -0.16666655242443084717, !P2 ;  /* 0xbe2aaaa315217808 */ /* 0x000fe20005000000 */
[----:B------:R-:W-:-:S04]  /*0fe0*/  HADD2.F32 R14, -RZ, R11.H1_H1 ;  /* 0x3000000bff0e7230 */ /* 0x000fc80000004100 */
[----:B------:R-:W-:Y:S01]  /*0ff0*/  FFMA R32, R24, R30, R33 ;  /* 0x0000001e18207223 */ /* 0x000fe20000000021 */
[----:B------:R-:W-:Y:S01]  /*1000*/  FSEL R33, RZ, -0.5, P2 ;  /* 0xbf000000ff217808 */ /* 0x000fe20001000000 */
[----:B0-----:R-:W-:Y:S01]  /*1010*/  FMUL R16, R14, R13 ;  /* 0x0000000d0e107220 */ /* 0x001fe20000400000 */
[----:B------:R-:W-:Y:S01]  /*1020*/  FSEL R30, R24, R31, !P2 ;  /* 0x0000001f181e7208 */ /* 0x000fe20005000000 */
[----:B------:R-:W-:Y:S01]  /*1030*/  @!P1 FFMA R26, -R26, R19, R25 ;  /* 0x000000131a1a9223 */ /* 0x000fe20000000119 */
[----:B------:R-:W-:Y:S02]  /*1040*/  HMUL2 R25, R23, 2, 2 ;  /* 0x4000400017197832 */ /* 0x000fe40000000000 */
[----:B------:R-:W-:Y:S01]  /*1050*/  FFMA R32, R24, R32, R33 ;  /* 0x0000002018207223 */ /* 0x000fe20000000021 */
[----:B------:R-:W-:Y:S01]  /*1060*/  FSEL R31, R31, 1, P2 ;  /* 0x3f8000001f1f7808 */ /* 0x000fe20001000000 */
[----:B------:R-:W-:Y:S01]  /*1070*/  @!P1 FFMA R26, R18, R26, R19 ;  /* 0x0000001a121a9223 */ /* 0x000fe20000000013 */
[----:B------:R-:W-:Y:S01]  /*1080*/  F2FP.F16.F32.PACK_AB R11, RZ, R16 ;  /* 0x00000010ff0b723e */ /* 0x000fe200000000ff */
[----:B------:R-:W-:-:S02]  /*1090*/  HFMA2 R24, R25, R7, -RZ ;  /* 0x0000000719187231 */ /* 0x000fc400001000ff */
[----:B------:R-:W-:Y:S01]  /*10a0*/  FFMA R30, R30, R32, R31 ;  /* 0x000000201e1e7223 */ /* 0x000fe2000000001f */
[----:B------:R-:W-:Y:S01]  /*10b0*/  HFMA2 R7, R7, 1, 1, R4 ;  /* 0x3c003c0007077831 */ /* 0x000fe20000000004 */
[C---:B------:R-:W-:Y:S02]  /*10c0*/  HSETP2.GEU.AND P2, PT, |R11|.reuse.H0_H0, 8.523464202880859375e-06, 8.523464202880859375e-06, PT ;  /* 0x008f008f0b007434 */ /* 0x040fe40003f4ea00 */
[----:B------:R-:W-:Y:S02]  /*10d0*/  HSETP2.GT.AND P0, PT, |R11|.H0_H0, RZ.H0_H0, PT ;  /* 0x200000ff0b007234 */ /* 0x000fe40003f04a00 */
[----:B------:R-:W-:Y:S01]  /*10e0*/  @!P1 F2FP.F16.F32.PACK_AB R10, RZ, R26 ;  /* 0x0000001aff0a923e */ /* 0x000fe200000000ff */
[----:B------:R-:W-:Y:S02]  /*10f0*/  HADD2.F32 R32, -RZ, R24.H0_H0 ;  /* 0x20000018ff207230 */ /* 0x000fe40000004100 */
[----:B------:R-:W-:-:S03]  /*1100*/  PLOP3.LUT P2, PT, P2, P0, PT, 0xf2, 0x2f ;  /* 0x00000000002f781c */ /* 0x000fc60001741e72 */
[----:B------:R-:W-:-:S04]  /*1110*/  FFMA R33, R32, R15, 12582912 ;  /* 0x4b40000020217423 */ /* 0x000fc8000000000f */
[C---:B------:R-:W-:Y:S01]  /*1120*/  FADD R31, R33.reuse, -12582912 ;  /* 0xcb400000211f7421 */ /* 0x040fe20000000000 */
[----:B------:R-:W-:-:S03]  /*1130*/  LOP3.LUT P0, RZ, R33, 0x2, RZ, 0xc0, !PT ;  /* 0x0000000221ff7812 */ /* 0x000fc6000780c0ff */
[----:B------:R-:W-:Y:S02]  /*1140*/  FFMA R32, R31, -1.5707962512969970703, R32 ;  /* 0xbfc90fda1f207823 */ /* 0x000fe40000000020 */
[----:B------:R-:W-:Y:S01]  /*1150*/  @!P2 FFMA R14, -R29, R16, R14 ;  /* 0x000000101d0ea223 */ /* 0x000fe2000000010e */
[----:B------:R-:W-:Y:S01]  /*1160*/  FSEL R29, R30, -R30, !P6 ;  /* 0x8000001e1e1d7208 */ /* 0x000fe20007000000 */
[----:B------:R-:W-:Y:S01]  /*1170*/  FFMA R31, R31, -7.5497894158615963534e-08, R32 ;  /* 0xb3a221681f1f7823 */ /* 0x000fe20000000020 */
[----:B------:R-:W-:Y:S01]  /*1180*/  LOP3.LUT R32, R33, 0x1, RZ, 0xc0, !PT ;  /* 0x0000000121207812 */ /* 0x000fe200078ec0ff */
[----:B------:R-:W-:Y:S01]  /*1190*/  @!P2 FFMA R14, R13, R14, R16 ;  /* 0x0000000e0d0ea223 */ /* 0x000fe20000000010 */
[----:B------:R-:W-:Y:S01]  /*11a0*/  F2FP.F16.F32.PACK_AB R29, R29, R28 ;  /* 0x0000001c1d1d723e */ /* 0x000fe200000000ff */
[----:B------:R-:W-:Y:S01]  /*11b0*/  FMUL R30, R31, R31 ;  /* 0x0000001f1f1e7220 */ /* 0x000fe20000400000 */
[----:B------:R-:W-:Y:S02]  /*11c0*/  ISETP.NE.U32.AND P6, PT, R32, 0x1, PT ;  /* 0x000000012000780c */ /* 0x000fe40003fc5070 */
[----:B------:R-:W-:-:S02]  /*11d0*/  @!P2 F2FP.F16.F32.PACK_AB R11, RZ, R14 ;  /* 0x0000000eff0ba23e */ /* 0x000fc400000000ff */
[----:B------:R-:W-:Y:S02]  /*11e0*/  FSEL R33, R20, -0.00019515295571181923151, !P6 ;  /* 0xb94ca1f914217808 */ /* 0x000fe40007000000 */
[----:B------:R-:W-:Y:S02]  /*11f0*/  FSEL R35, -R17, 0.0083321612328290939331, !P6 ;  /* 0x3c08839e11237808 */ /* 0x000fe40007000100 */
[----:B------:R-:W-:-:S03]  /*1200*/  PRMT R10, R10, 0x5410, R11 ;  /* 0x000054100a0a7816 */ /* 0x000fc6000000000b */
[----:B------:R-:W-:Y:S01]  /*1210*/  FFMA R32, R30, R33, R35 ;  /* 0x000000211e207223 */ /* 0x000fe20000000023 */
[----:B------:R-:W-:-:S05]  /*1220*/  FSEL R33, R21, -0.16666655242443084717, !P6 ;  /* 0xbe2aaaa315217808 */ /* 0x000fca0007000000 */
[C---:B------:R-:W-:Y:S01]  /*1230*/  FFMA R34, R30.reuse, R32, R33 ;  /* 0x000000201e227223 */ /* 0x040fe20000000021 */
[----:B------:R-:W-:Y:S02]  /*1240*/  FSEL R33, R31, 1, P6 ;  /* 0x3f8000001f217808 */ /* 0x000fe40003000000 */
[----:B------:R-:W-:Y:S02]  /*1250*/  FSEL R32, R30, R31, !P6 ;  /* 0x0000001f1e207208 */ /* 0x000fe40007000000 */
[----:B------:R-:W-:-:S05]  /*1260*/  FSEL R31, RZ, -0.5, P6 ;  /* 0xbf000000ff1f7808 */ /* 0x000fca0003000000 */
[----:B------:R-:W-:-:S04]  /*1270*/  FFMA R30, R30, R34, R31 ;  /* 0x000000221e1e7223 */ /* 0x000fc8000000001f */
[----:B------:R-:W-:Y:S01]  /*1280*/  FFMA R30, R32, R30, R33 ;  /* 0x0000001e201e7223 */ /* 0x000fe20000000021 */
[----:B------:R-:W-:-:S04]  /*1290*/  HADD2.F32 R32, -RZ, R24.H1_H1 ;  /* 0x30000018ff207230 */ /* 0x000fc80000004100 */
[----:B------:R-:W-:Y:S01]  /*12a0*/  FSEL R28, R30, -R30, !P0 ;  /* 0x8000001e1e1c7208 */ /* 0x000fe20004000000 */
[----:B------:R-:W-:-:S04]  /*12b0*/  FFMA R15, R32, R15, 12582912 ;  /* 0x4b400000200f7423 */ /* 0x000fc8000000000f */
[----:B------:R-:W-:-:S04]  /*12c0*/  FADD R31, R15, -12582912 ;  /* 0xcb4000000f1f7421 */ /* 0x000fc80000000000 */
[----:B------:R-:W-:-:S04]  /*12d0*/  FFMA R32, R31, -1.5707962512969970703, R32 ;  /* 0xbfc90fda1f207823 */ /* 0x000fc80000000020 */
[----:B------:R-:W-:Y:S01]  /*12e0*/  FFMA R32, R31, -7.5497894158615963534e-08, R32 ;  /* 0xb3a221681f207823 */ /* 0x000fe20000000020 */
[----:B------:R-:W-:-:S04]  /*12f0*/  LOP3.LUT R31, R15, 0x1, RZ, 0xc0, !PT ;  /* 0x000000010f1f7812 */ /* 0x000fc800078ec0ff */
[----:B------:R-:W-:-:S04]  /*1300*/  ISETP.NE.U32.AND P6, PT, R31, 0x1, PT ;  /* 0x000000011f00780c */ /* 0x000fc80003fc5070 */
[----:B------:R-:W-:Y:S02]  /*1310*/  FSEL R20, R20, -0.00019515295571181923151, !P6 ;  /* 0xb94ca1f914147808 */ /* 0x000fe40007000000 */
[----:B------:R-:W-:Y:S01]  /*1320*/  FSEL R34, -R17, 0.0083321612328290939331, !P6 ;  /* 0x3c08839e11227808 */ /* 0x000fe20007000100 */
[----:B------:R-:W-:-:S04]  /*1330*/  FMUL R17, R32, R32 ;  /* 0x0000002020117220 */ /* 0x000fc80000400000 */
[----:B------:R-:W-:Y:S01]  /*1340*/  FFMA R31, R17, R20, R34 ;  /* 0x00000014111f7223 */ /* 0x000fe20000000022 */
[----:B------:R-:W-:Y:S02]  /*1350*/  FSEL R20, R21, -0.16666655242443084717, !P6 ;  /* 0xbe2aaaa315147808 */ /* 0x000fe40007000000 */
[----:B------:R-:W-:Y:S02]  /*1360*/  FSEL R21, R32, 1, P6 ;  /* 0x3f80000020157808 */ /* 0x000fe40003000000 */
[C---:B------:R-:W-:Y:S01]  /*1370*/  FSEL R32, R17.reuse, R32, !P6 ;  /* 0x0000002011207208 */ /* 0x040fe20007000000 */
[----:B------:R-:W-:Y:S01]  /*1380*/  FFMA R31, R17, R31, R20 ;  /* 0x0000001f111f7223 */ /* 0x000fe20000000014 */
[----:B------:R-:W-:Y:S02]  /*1390*/  FSEL R20, RZ, -0.5, P6 ;  /* 0xbf000000ff147808 */ /* 0x000fe40003000000 */
[----:B------:R-:W-:Y:S01]  /*13a0*/  LOP3.LUT P6, RZ, R15, 0x2, RZ, 0xc0, !PT ;  /* 0x000000020fff7812 */ /* 0x000fe200078cc0ff */
[----:B------:R-:W-:-:S02]  /*13b0*/  HADD2.F32 R15, -RZ, R23.H0_H0 ;  /* 0x20000017ff0f7230 */ /* 0x000fc40000004100 */
[----:B------:R-:W-:Y:S01]  /*13c0*/  FFMA R20, R17, R31, R20 ;  /* 0x0000001f11147223 */ /* 0x000fe20000000014 */
[----:B------:R-:W-:-:S03]  /*13d0*/  HADD2.F32 R23, -RZ, R23.H1_H1 ;  /* 0x30000017ff177230 */ /* 0x000fc60000004100 */
[----:B------:R-:W-:Y:S01]  /*13e0*/  FFMA R20, R32, R20, R21 ;  /* 0x0000001420147223 */ /* 0x000fe20000000015 */
[C---:B------:R-:W-:Y:S02]  /*13f0*/  HSET2.BF.EQ.AND R21, |R24|.reuse, 0.2093505859375, 0.2093505859375, PT ;  /* 0x32b332b318157433 */ /* 0x040fe40003802280 */
[----:B------:R-:W-:Y:S02]  /*1400*/  HSET2.BF.EQ.AND R24, |R24|, 300, 300, PT ;  /* 0x5cb05cb018187433 */ /* 0x000fe40003802280 */
[----:B------:R-:W-:Y:S02]  /*1410*/  FSEL R17, R20, -R20, !P6 ;  /* 0x8000001414117208 */ /* 0x000fe40007000000 */
[C---:B------:R-:W-:Y:S02]  /*1420*/  HSET2.BF.EQ.AND R20, |R22|.reuse, 0.2093505859375, 0.2093505859375, PT ;  /* 0x32b332b316147433 */ /* 0x040fe40003802280 */
[----:B------:R-:W-:Y:S02]  /*1430*/  HSET2.BF.EQ.AND R22, |R22|, 300, 300, PT ;  /* 0x5cb05cb016167433 */ /* 0x000fe40003802280 */
[----:B------:R-:W-:Y:S01]  /*1440*/  F2FP.F16.F32.PACK_AB R28, R17, R28 ;  /* 0x0000001c111c723e */ /* 0x000fe200000000ff */
[----:B------:R-:W-:Y:S01]  /*1450*/  HFMA2 R20, R20, 0.0001220703125, 0.0001220703125, |R29| ;  /* 0x0800080014147831 */ /* 0x000fe2000008001d */
[----:B------:R-:W0:Y:S03]  /*1460*/  MUFU.RCP R17, R15 ;  /* 0x0000000f00117308 */ /* 0x000e260000001000 */
[----:B------:R-:W-:-:S04]  /*1470*/  HFMA2 R21, R21, 0.0001220703125, 0.0001220703125, |R28| ;  /* 0x0800080015157831 */ /* 0x000fc8000008001c */
[----:B------:R-:W-:Y:S02]  /*1480*/  HFMA2 R31, R24, -0.00048828125, -0.00048828125, R21 ;  /* 0x90009000181f7831 */ /* 0x000fe40000000015 */
[----:B------:R-:W-:Y:S02]  /*1490*/  HFMA2 R20, R22, -0.00048828125, -0.00048828125, R20 ;  /* 0x9000900016147831 */ /* 0x000fe40000000014 */
[--C-:B------:R-:W-:Y:S01]  /*14a0*/  HADD2.F32 R21, -RZ, R25.reuse.H1_H1 ;  /* 0x30000019ff157230 */ /* 0x100fe20000004100 */
[----:B------:R-:W1:Y:S01]  /*14b0*/  MUFU.RCP R22, R23 ;  /* 0x0000001700167308 */ /* 0x000e620000001000 */
[----:B------:R-:W-:Y:S01]  /*14c0*/  HADD2.F32 R25, -RZ, R25.H0_H0 ;  /* 0x20000019ff197230 */ /* 0x000fe20000004100 */
[----:B------:R-:W-:-:S05]  /*14d0*/  LOP3.LUT R24, R31, 0x80008000, R28, 0xf8, !PT ;  /* 0x800080001f187812 */ /* 0x000fca00078ef81c */
[--C-:B------:R-:W-:Y:S01]  /*14e0*/  HADD2.F32 R30, -RZ, R24.reuse.H1_H1 ;  /* 0x30000018ff1e7230 */ /* 0x100fe20000004100 */
[----:B------:R-:W-:Y:S01]  /*14f0*/  LOP3.LUT R29, R20, 0x80008000, R29, 0xf8, !PT ;  /* 0x80008000141d7812 */ /* 0x000fe200078ef81d */
[----:B------:R-:W2:Y:S01]  /*1500*/  MUFU.RCP R19, R25 ;  /* 0x0000001900137308 */ /* 0x000ea20000001000 */
[----:B------:R-:W-:-:S03]  /*1510*/  HADD2.F32 R32, -RZ, R24.H0_H0 ;  /* 0x20000018ff207230 */ /* 0x000fc60000004100 */
[--C-:B------:R-:W-:Y:S02]  /*1520*/  HADD2.F32 R18, -RZ, R29.reuse.H0_H0 ;  /* 0x2000001dff127230 */ /* 0x100fe40000004100 */
[----:B------:R-:W-:Y:S02]  /*1530*/  HADD2.F32 R28, -RZ, R29.H1_H1 ;  /* 0x3000001dff1c7230 */ /* 0x000fe40000004100 */
[----:B------:R-:W3:Y:S01]  /*1540*/  MUFU.RCP R20, R21 ;  /* 0x0000001500147308 */ /* 0x000ee20000001000 */
[----:B0-----:R-:W-:Y:S02]  /*1550*/  FMUL R34, R18, R17 ;  /* 0x0000001112227220 */ /* 0x001fe40000400000 */
[----:B-1----:R-:W-:-:S03]  /*1560*/  FMUL R13, R28, R22 ;  /* 0x000000161c0d7220 */ /* 0x002fc60000400000 */
[----:B------:R-:W-:Y:S02]  /*1570*/  F2FP.F16.F32.PACK_AB R2, RZ, R34 ;  /* 0x00000022ff02723e */ /* 0x000fe400000000ff */
[----:B------:R-:W-:Y:S01]  /*1580*/  F2FP.F16.F32.PACK_AB R3, RZ, R13 ;  /* 0x0000000dff03723e */ /* 0x000fe200000000ff */
[----:B--2---:R-:W-:Y:S02]  /*1590*/  FMUL R24, R32, R19 ;  /* 0x0000001320187220 */ /* 0x004fe40000400000 */
[C---:B------:R-:W-:Y:S02]  /*15a0*/  HSETP2.GEU.AND P6, PT, |R2|.reuse.H0_H0, 8.523464202880859375e-06, 8.523464202880859375e-06, PT ;  /* 0x008f008f02007434 */ /* 0x040fe40003fcea00 */
[----:B------:R-:W-:Y:S02]  /*15b0*/  HSETP2.GT.AND P5, PT, |R2|.H0_H0, RZ.H0_H0, PT ;  /* 0x200000ff02007234 */ /* 0x000fe40003fa4a00 */
[C---:B------:R-:W-:Y:S01]  /*15c0*/  HSETP2.GEU.AND P4, PT, |R3|.reuse.H0_H0, 8.523464202880859375e-06, 8.523464202880859375e-06, PT ;  /* 0x008f008f03007434 */ /* 0x040fe20003f8ea00 */
[----:B---3--:R-:W-:Y:S01]  /*15d0*/  FMUL R29, R30, R20 ;  /* 0x000000141e1d7220 */ /* 0x008fe20000400000 */
[----:B------:R-:W-:-:S02]  /*15e0*/  HSETP2.GT.AND P3, PT, |R3|.H0_H0, RZ.H0_H0, PT ;  /* 0x200000ff03007234 */ /* 0x000fc40003f64a00 */
[----:B------:R-:W-:Y:S02]  /*15f0*/  PLOP3.LUT P5, PT, P6, P5, PT, 0xf2, 0x2f ;  /* 0x00000000002f781c */ /* 0x000fe400037abe72 */
[----:B------:R-:W-:Y:S02]  /*1600*/  F2FP.F16.F32.PACK_AB R16, RZ, R29 ;  /* 0x0000001dff10723e */ /* 0x000fe400000000ff */
[----:B------:R-:W-:Y:S02]  /*1610*/  PLOP3.LUT P4, PT, P4, P3, PT, 0xf2, 0x2f ;  /* 0x00000000002f781c */ /* 0x000fe40002787e72 */
[----:B------:R-:W-:Y:S02]  /*1620*/  F2FP.F16.F32.PACK_AB R9, RZ, R24 ;  /* 0x00000018ff09723e */ /* 0x000fe400000000ff */
[C---:B------:R-:W-:Y:S02]  /*1630*/  HSETP2.GEU.AND P6, PT, |R16|.reuse.H0_H0, 8.523464202880859375e-06, 8.523464202880859375e-06, PT ;  /* 0x008f008f10007434 */ /* 0x040fe40003fcea00 */
[----:B------:R-:W-:-:S02]  /*1640*/  HSETP2.GT.AND P3, PT, |R16|.H0_H0, RZ.H0_H0, PT ;  /* 0x200000ff10007234 */ /* 0x000fc40003f64a00 */
[C---:B------:R-:W-:Y:S01]  /*1650*/  HSETP2.GT.AND P0, PT, |R9|.reuse.H0_H0, RZ.H0_H0, PT ;  /* 0x200000ff09007234 */ /* 0x040fe20003f04a00 */
[----:B------:R-:W-:Y:S02]  /*1660*/  @!P5 FFMA R15, -R15, R34, R18 ;  /* 0x000000220f0fd223 */ /* 0x000fe40000000112 */
[----:B------:R-:W-:Y:S02]  /*1670*/  PLOP3.LUT P3, PT, P6, P3, PT, 0xf2, 0x2f ;  /* 0x00000000002f781c */ /* 0x000fe40003767e72 */
[----:B------:R-:W-:Y:S01]  /*1680*/  HSETP2.GEU.AND P6, PT, |R9|.H0_H0, 8.523464202880859375e-06, 8.523464202880859375e-06, PT ;  /* 0x008f008f09007434 */ /* 0x000fe20003fcea00 */
[----:B------:R-:W-:Y:S01]  /*1690*/  @!P5 FFMA R17, R17, R15, R34 ;  /* 0x0000000f1111d223 */ /* 0x000fe20000000022 */
[----:B------:R-:W-:Y:S01]  /*16a0*/  PRMT R15, R8, 0x7610, R15 ;  /* 0x00007610080f7816 */ /* 0x000fe2000000000f */
[----:B------:R-:W-:Y:S01]  /*16b0*/  @!P4 FFMA R23, -R23, R13, R28 ;  /* 0x0000000d1717c223 */ /* 0x000fe2000000011c */
[----:B------:R-:W0:Y:S01]  /*16c0*/  LDC R8, c[0x0][0x394] ;  /* 0x0000e500ff087b82 */ /* 0x000e220000000800 */
[----:B------:R-:W-:-:S02]  /*16d0*/  PLOP3.LUT P6, PT, P6, P0, PT, 0xf2, 0x2f ;  /* 0x00000000002f781c */ /* 0x000fc400037c1e72 */
[----:B------:R-:W-:Y:S01]  /*16e0*/  ISETP.NE.AND P0, PT, R27, RZ, PT ;  /* 0x000000ff1b00720c */ /* 0x000fe20003f05270 */
[----:B------:R-:W-:Y:S01]  /*16f0*/  @!P4 FFMA R13, R22, R23, R13 ;  /* 0x00000017160dc223 */ /* 0x000fe2000000000d */
[----:B------:R-:W-:Y:S02]  /*1700*/  @!P5 F2FP.F16.F32.PACK_AB R2, RZ, R17 ;  /* 0x00000011ff02d23e */ /* 0x000fe400000000ff */
[----:B------:R-:W-:Y:S02]  /*1710*/  @!P3 FFMA R21, -R21, R29, R30 ;  /* 0x0000001d1515b223 */ /* 0x000fe4000000011e */
[----:B------:R-:W-:Y:S02]  /*1720*/  @!P4 F2FP.F16.F32.PACK_AB R3, RZ, R13 ;  /* 0x0000000dff03c23e */ /* 0x000fe400000000ff */
[----:B------:R-:W-:Y:S02]  /*1730*/  @!P3 FFMA R21, R20, R21, R29 ;  /* 0x000000151415b223 */ /* 0x000fe4000000001d */
[----:B------:R-:W-:Y:S01]  /*1740*/  PRMT R2, R2, 0x5410, R3 ;  /* 0x0000541002027816 */ /* 0x000fe20000000003 */
[----:B------:R-:W-:-:S02]  /*1750*/  @!P6 FFMA R25, -R25, R24, R32 ;  /* 0x000000181919e223 */ /* 0x000fc40000000120 */
[----:B------:R-:W-:Y:S02]  /*1760*/  @!P0 F2FP.F16.F32.PACK_AB R15, RZ, R12 ;  /* 0x0000000cff0f823e */ /* 0x000fe400000000ff */
[----:B------:R-:W-:Y:S01]  /*1770*/  @!P6 FFMA R25, R19, R25, R24 ;  /* 0x000000191319e223 */ /* 0x000fe20000000018 */
[----:B------:R-:W-:Y:S02]  /*1780*/  @!P3 F2FP.F16.F32.PACK_AB R16, RZ, R21 ;  /* 0x00000015ff10b23e */ /* 0x000fe400000000ff */
[----:B------:R-:W-:Y:S02]  /*1790*/  PRMT R6, R6, 0x5410, R15 ;  /* 0x0000541006067816 */ /* 0x000fe4000000000f */
[----:B------:R-:W-:Y:S01]  /*17a0*/  @!P6 F2FP.F16.F32.PACK_AB R9, RZ, R25 ;  /* 0x00000019ff09e23e */ /* 0x000fe200000000ff */
[----:B0-----:R-:W-:Y:S02]  /*17b0*/  FMUL R8, R8, R8 ;  /* 0x0000000808087220 */ /* 0x001fe40000400000 */
[----:B------:R-:W-:Y:S01]  /*17c0*/  HADD2 R7, R7, R6 ;  /* 0x0000000607077230 */ /* 0x000fe20000000000 */
[----:B------:R-:W-:-:S02]  /*17d0*/  PRMT R9, R9, 0x5410, R16 ;  /* 0x0000541009097816 */ /* 0x000fc40000000010 */
[----:B------:R-:W-:Y:S01]  /*17e0*/  F2FP.F16.F32.PACK_AB R8, RZ, R8 ;  /* 0x00000008ff08723e */ /* 0x000fe200000000ff */
[----:B------:R-:W-:-:S04]  /*17f0*/  HFMA2 R7, R7, 1, 1, R10 ;  /* 0x3c003c0007077831 */ /* 0x000fc8000000000a */
[----:B------:R-:W-:-:S04]  /*1800*/  HADD2 R2, R7, R2 ;  /* 0x0000000207027230 */ /* 0x000fc80000000000 */
[----:B------:R-:W-:-:S04]  /*1810*/  HFMA2 R2, R2, 1, 1, R9 ;  /* 0x3c003c0002027831 */ /* 0x000fc80000000009 */
[----:B------:R-:W-:Y:S02]  /*1820*/  HADD2 R4, R2.H1_H1, -R2.H0_H0 ;  /* 0xa000000202047230 */ /* 0x000fe40000000c00 */
[----:B------:R-:W0:Y:S02]  /*1830*/  LDC.64 R2, c[0x0][0x388] ;  /* 0x0000e200ff027b82 */ /* 0x000e240000000a00 */
[----:B------:R-:W-:-:S05]  /*1840*/  HFMA2 R8, R4.H0_H0, R4.H0_H0, R8.H0_H0 ;  /* 0x2000000404087231 */ /* 0x000fca0000040808 */
[----:B------:R-:W-:-:S06]  /*1850*/  HADD2.F32 R8, -RZ, R8.H0_H0 ;  /* 0x20000008ff087230 */ /* 0x000fcc0000004100 */
[----:B------:R-:W1:Y:S01]  /*1860*/  MUFU.SQRT R8, R8 ;  /* 0x0000000800087308 */ /* 0x000e620000002000 */
[----:B0-----:R-:W-:Y:S01]  /*1870*/  IMAD.WIDE R2, R0, 0x4, R2 ;  /* 0x0000000400027825 */ /* 0x001fe200078e0202 */
[----:B-1----:R-:W-:-:S05]  /*1880*/  F2FP.F16.F32.PACK_AB R4, RZ, R8 ;  /* 0x00000008ff04723e */ /* 0x002fca00000000ff */
[----:B------:R-:W-:-:S05]  /*1890*/  HADD2.F32 R5, -RZ, R4.H0_H0 ;  /* 0x20000004ff057230 */ /* 0x000fca0000004100 */
[----:B------:R-:W-:Y:S01]  /*18a0*/  STG.E desc[UR4][R2.64], R5 ;  /* 0x0000000502007986 */ /* 0x000fe2000c101904 */
[----:B------:R-:W-:Y:S05]  /*18b0*/  EXIT ;  /* 0x000000000000794d */ /* 0x000fea0003800000 */
.L_x_0:
[----:B------:R-:W-:-:S00]  /*18c0*/  BRA `(.L_x_0) ;  /* 0xfffffffc00fc7947 */ /* 0x000fc0000383ffff */
[----:B------:R-:W-:-:S00]  /*18d0*/  NOP ;  /* 0x0000000000007918 */ /* 0x000fc00000000000 */
        /* <DEDUP_REMOVED lines=10> */
.L_x_1:


//--------------------- .nv.shared.reserved.0     --------------------------
	.section	.nv.shared.reserved.0,"aw",@nobits
	.weak		__nv_reservedSMEM_offset_0_alias
	.size		__nv_reservedSMEM_offset_0_alias, 0, 64
	.other		__nv_reservedSMEM_offset_0_alias,@"STO_CUDA_RESERVED_SHARED STV_DEFAULT"
__nv_reservedSMEM_offset_0_alias:
	.zero		0
	.zero		64


//--------------------- .nv.constant0._Z7fun_gpuPfS_if --------------------------
	.section	.nv.constant0._Z7fun_gpuPfS_if,"a",@progbits
	.sectionflags	@""
	.align	4
.nv.constant0._Z7fun_gpuPfS_if:
	.zero		920


//--------------------- SYMBOLS --------------------------

	.type		.nv.reservedSmem.offset0,@object
	.size		.nv.reservedSmem.offset0,0x4
